//
// Generated by NVIDIA NVVM Compiler
//
// Compiler Build ID: CL-36424714
// Cuda compilation tools, release 13.0, V13.0.88
// Based on NVVM 20.0.0
//

.version 9.0
.target sm_100
.address_size 64

	// .globl	_Z8evaluatePdP5pointS1_S1_S1_S1_S1_i
// _ZZ8evaluatePdP5pointS1_S1_S1_S1_S1_iE15dev_mass_shared has been demoted
// _ZZ8evaluatePdP5pointS1_S1_S1_S1_S1_iE15dev_dist_shared has been demoted
// _ZZ8evaluatePdP5pointS1_S1_S1_S1_S1_iE18dev_k1_dist_shared has been demoted

.visible .entry _Z8evaluatePdP5pointS1_S1_S1_S1_S1_i(
	.param .u64 .ptr .align 1 _Z8evaluatePdP5pointS1_S1_S1_S1_S1_i_param_0,
	.param .u64 .ptr .align 1 _Z8evaluatePdP5pointS1_S1_S1_S1_S1_i_param_1,
	.param .u64 .ptr .align 1 _Z8evaluatePdP5pointS1_S1_S1_S1_S1_i_param_2,
	.param .u64 .ptr .align 1 _Z8evaluatePdP5pointS1_S1_S1_S1_S1_i_param_3,
	.param .u64 .ptr .align 1 _Z8evaluatePdP5pointS1_S1_S1_S1_S1_i_param_4,
	.param .u64 .ptr .align 1 _Z8evaluatePdP5pointS1_S1_S1_S1_S1_i_param_5,
	.param .u64 .ptr .align 1 _Z8evaluatePdP5pointS1_S1_S1_S1_S1_i_param_6,
	.param .u32 _Z8evaluatePdP5pointS1_S1_S1_S1_S1_i_param_7
)
{
	.reg .pred 	%p<28>;
	.reg .b32 	%r<86>;
	.reg .b64 	%rd<32>;
	.reg .b64 	%fd<455>;
	// demoted variable
	.shared .align 8 .b8 _ZZ8evaluatePdP5pointS1_S1_S1_S1_S1_iE15dev_mass_shared[1024];
	// demoted variable
	.shared .align 8 .b8 _ZZ8evaluatePdP5pointS1_S1_S1_S1_S1_iE15dev_dist_shared[3072];
	// demoted variable
	.shared .align 8 .b8 _ZZ8evaluatePdP5pointS1_S1_S1_S1_S1_iE18dev_k1_dist_shared[3072];
	ld.param.u64 	%rd8, [_Z8evaluatePdP5pointS1_S1_S1_S1_S1_i_param_0];
	ld.param.u64 	%rd13, [_Z8evaluatePdP5pointS1_S1_S1_S1_S1_i_param_1];
	ld.param.u64 	%rd9, [_Z8evaluatePdP5pointS1_S1_S1_S1_S1_i_param_2];
	ld.param.u64 	%rd14, [_Z8evaluatePdP5pointS1_S1_S1_S1_S1_i_param_3];
	ld.param.u64 	%rd10, [_Z8evaluatePdP5pointS1_S1_S1_S1_S1_i_param_4];
	ld.param.u64 	%rd12, [_Z8evaluatePdP5pointS1_S1_S1_S1_S1_i_param_6];
	ld.param.u32 	%r32, [_Z8evaluatePdP5pointS1_S1_S1_S1_S1_i_param_7];
	cvta.to.global.u64 	%rd1, %rd14;
	cvta.to.global.u64 	%rd2, %rd13;
	mov.u32 	%r33, %ctaid.x;
	mov.u32 	%r1, %ntid.x;
	mov.u32 	%r2, %tid.x;
	mad.lo.s32 	%r3, %r33, %r1, %r2;
	setp.ge.s32 	%p1, %r3, %r32;
	@%p1 bra 	$L__BB0_45;
	mul.wide.s32 	%rd15, %r3, 24;
	add.s64 	%rd3, %rd2, %rd15;
	ld.global.f64 	%fd1, [%rd3];
	ld.global.f64 	%fd2, [%rd3+8];
	ld.global.f64 	%fd3, [%rd3+16];
	setp.lt.s32 	%p2, %r32, 1;
	mov.f64 	%fd386, 0d0000000000000000;
	mov.f64 	%fd387, %fd386;
	mov.f64 	%fd388, %fd386;
	@%p2 bra 	$L__BB0_25;
	cvta.to.global.u64 	%rd4, %rd8;
	mov.f64 	%fd388, 0d0000000000000000;
	mov.b32 	%r79, 0;
	shl.b32 	%r37, %r2, 3;
	mov.u32 	%r38, _ZZ8evaluatePdP5pointS1_S1_S1_S1_S1_iE15dev_mass_shared;
	add.s32 	%r39, %r38, %r37;
	mov.u32 	%r40, _ZZ8evaluatePdP5pointS1_S1_S1_S1_S1_iE15dev_dist_shared;
	mad.lo.s32 	%r41, %r2, 24, %r40;
	mov.f64 	%fd387, %fd388;
	mov.f64 	%fd386, %fd388;
$L__BB0_3:
	setp.lt.u32 	%p3, %r1, 4;
	add.s32 	%r36, %r79, %r2;
	mul.wide.s32 	%rd16, %r36, 8;
	add.s64 	%rd17, %rd4, %rd16;
	ld.global.f64 	%fd124, [%rd17];
	st.shared.f64 	[%r39], %fd124;
	mul.wide.s32 	%rd18, %r36, 24;
	add.s64 	%rd19, %rd2, %rd18;
	ld.global.f64 	%fd125, [%rd19];
	ld.global.f64 	%fd126, [%rd19+8];
	ld.global.f64 	%fd127, [%rd19+16];
	st.shared.f64 	[%r41], %fd125;
	st.shared.f64 	[%r41+8], %fd126;
	st.shared.f64 	[%r41+16], %fd127;
	bar.sync 	0;
	mov.b32 	%r82, 0;
	@%p3 bra 	$L__BB0_14;
	mov.b32 	%r80, 0;
$L__BB0_5:
	.pragma "nounroll";
	add.s32 	%r6, %r80, %r79;
	setp.ge.s32 	%p4, %r6, %r32;
	mov.u32 	%r43, _ZZ8evaluatePdP5pointS1_S1_S1_S1_S1_iE15dev_dist_shared;
	mad.lo.s32 	%r7, %r80, 24, %r43;
	shl.b32 	%r44, %r80, 3;
	mov.u32 	%r45, _ZZ8evaluatePdP5pointS1_S1_S1_S1_S1_iE15dev_mass_shared;
	add.s32 	%r8, %r45, %r44;
	@%p4 bra 	$L__BB0_7;
	ld.shared.f64 	%fd128, [%r7];
	sub.f64 	%fd129, %fd1, %fd128;
	ld.shared.f64 	%fd130, [%r7+8];
	sub.f64 	%fd131, %fd2, %fd130;
	ld.shared.f64 	%fd132, [%r7+16];
	sub.f64 	%fd133, %fd3, %fd132;
	mul.f64 	%fd134, %fd131, %fd131;
	fma.rn.f64 	%fd135, %fd129, %fd129, %fd134;
	fma.rn.f64 	%fd136, %fd133, %fd133, %fd135;
	max.f64 	%fd137, %fd136, 0d3CD203AF9EE75617;
	sqrt.rn.f64 	%fd138, %fd137;
	mul.f64 	%fd139, %fd138, %fd138;
	mul.f64 	%fd140, %fd138, %fd139;
	rcp.rn.f64 	%fd141, %fd140;
	ld.shared.f64 	%fd142, [%r8];
	mul.f64 	%fd143, %fd142, %fd141;
	mul.f64 	%fd144, %fd143, 0dBDD25598616DD9F1;
	fma.rn.f64 	%fd386, %fd129, %fd144, %fd386;
	fma.rn.f64 	%fd387, %fd131, %fd144, %fd387;
	fma.rn.f64 	%fd388, %fd133, %fd144, %fd388;
$L__BB0_7:
	add.s32 	%r46, %r6, 1;
	setp.ge.s32 	%p5, %r46, %r32;
	@%p5 bra 	$L__BB0_9;
	ld.shared.f64 	%fd145, [%r7+24];
	sub.f64 	%fd146, %fd1, %fd145;
	ld.shared.f64 	%fd147, [%r7+32];
	sub.f64 	%fd148, %fd2, %fd147;
	ld.shared.f64 	%fd149, [%r7+40];
	sub.f64 	%fd150, %fd3, %fd149;
	mul.f64 	%fd151, %fd148, %fd148;
	fma.rn.f64 	%fd152, %fd146, %fd146, %fd151;
	fma.rn.f64 	%fd153, %fd150, %fd150, %fd152;
	max.f64 	%fd154, %fd153, 0d3CD203AF9EE75617;
	sqrt.rn.f64 	%fd155, %fd154;
	mul.f64 	%fd156, %fd155, %fd155;
	mul.f64 	%fd157, %fd155, %fd156;
	rcp.rn.f64 	%fd158, %fd157;
	ld.shared.f64 	%fd159, [%r8+8];
	mul.f64 	%fd160, %fd159, %fd158;
	mul.f64 	%fd161, %fd160, 0dBDD25598616DD9F1;
	fma.rn.f64 	%fd386, %fd146, %fd161, %fd386;
	fma.rn.f64 	%fd387, %fd148, %fd161, %fd387;
	fma.rn.f64 	%fd388, %fd150, %fd161, %fd388;
$L__BB0_9:
	add.s32 	%r47, %r6, 2;
	setp.ge.s32 	%p6, %r47, %r32;
	@%p6 bra 	$L__BB0_11;
	ld.shared.f64 	%fd162, [%r7+48];
	sub.f64 	%fd163, %fd1, %fd162;
	ld.shared.f64 	%fd164, [%r7+56];
	sub.f64 	%fd165, %fd2, %fd164;
	ld.shared.f64 	%fd166, [%r7+64];
	sub.f64 	%fd167, %fd3, %fd166;
	mul.f64 	%fd168, %fd165, %fd165;
	fma.rn.f64 	%fd169, %fd163, %fd163, %fd168;
	fma.rn.f64 	%fd170, %fd167, %fd167, %fd169;
	max.f64 	%fd171, %fd170, 0d3CD203AF9EE75617;
	sqrt.rn.f64 	%fd172, %fd171;
	mul.f64 	%fd173, %fd172, %fd172;
	mul.f64 	%fd174, %fd172, %fd173;
	rcp.rn.f64 	%fd175, %fd174;
	ld.shared.f64 	%fd176, [%r8+16];
	mul.f64 	%fd177, %fd176, %fd175;
	mul.f64 	%fd178, %fd177, 0dBDD25598616DD9F1;
	fma.rn.f64 	%fd386, %fd163, %fd178, %fd386;
	fma.rn.f64 	%fd387, %fd165, %fd178, %fd387;
	fma.rn.f64 	%fd388, %fd167, %fd178, %fd388;
$L__BB0_11:
	add.s32 	%r48, %r6, 3;
	setp.ge.s32 	%p7, %r48, %r32;
	@%p7 bra 	$L__BB0_13;
	ld.shared.f64 	%fd179, [%r7+72];
	sub.f64 	%fd180, %fd1, %fd179;
	ld.shared.f64 	%fd181, [%r7+80];
	sub.f64 	%fd182, %fd2, %fd181;
	ld.shared.f64 	%fd183, [%r7+88];
	sub.f64 	%fd184, %fd3, %fd183;
	mul.f64 	%fd185, %fd182, %fd182;
	fma.rn.f64 	%fd186, %fd180, %fd180, %fd185;
	fma.rn.f64 	%fd187, %fd184, %fd184, %fd186;
	max.f64 	%fd188, %fd187, 0d3CD203AF9EE75617;
	sqrt.rn.f64 	%fd189, %fd188;
	mul.f64 	%fd190, %fd189, %fd189;
	mul.f64 	%fd191, %fd189, %fd190;
	rcp.rn.f64 	%fd192, %fd191;
	ld.shared.f64 	%fd193, [%r8+24];
	mul.f64 	%fd194, %fd193, %fd192;
	mul.f64 	%fd195, %fd194, 0dBDD25598616DD9F1;
	fma.rn.f64 	%fd386, %fd180, %fd195, %fd386;
	fma.rn.f64 	%fd387, %fd182, %fd195, %fd387;
	fma.rn.f64 	%fd388, %fd184, %fd195, %fd388;
$L__BB0_13:
	add.s32 	%r80, %r80, 4;
	and.b32  	%r82, %r1, 2044;
	setp.ne.s32 	%p8, %r80, %r82;
	@%p8 bra 	$L__BB0_5;
$L__BB0_14:
	and.b32  	%r49, %r1, 3;
	setp.eq.s32 	%p9, %r49, 0;
	@%p9 bra 	$L__BB0_24;
	setp.eq.s32 	%p10, %r49, 1;
	@%p10 bra 	$L__BB0_21;
	add.s32 	%r12, %r82, %r79;
	setp.ge.s32 	%p11, %r12, %r32;
	mov.u32 	%r50, _ZZ8evaluatePdP5pointS1_S1_S1_S1_S1_iE15dev_dist_shared;
	mad.lo.s32 	%r13, %r82, 24, %r50;
	shl.b32 	%r51, %r82, 3;
	mov.u32 	%r52, _ZZ8evaluatePdP5pointS1_S1_S1_S1_S1_iE15dev_mass_shared;
	add.s32 	%r14, %r52, %r51;
	@%p11 bra 	$L__BB0_18;
	ld.shared.f64 	%fd197, [%r13];
	sub.f64 	%fd198, %fd1, %fd197;
	ld.shared.f64 	%fd199, [%r13+8];
	sub.f64 	%fd200, %fd2, %fd199;
	ld.shared.f64 	%fd201, [%r13+16];
	sub.f64 	%fd202, %fd3, %fd201;
	mul.f64 	%fd203, %fd200, %fd200;
	fma.rn.f64 	%fd204, %fd198, %fd198, %fd203;
	fma.rn.f64 	%fd205, %fd202, %fd202, %fd204;
	max.f64 	%fd206, %fd205, 0d3CD203AF9EE75617;
	sqrt.rn.f64 	%fd207, %fd206;
	mul.f64 	%fd208, %fd207, %fd207;
	mul.f64 	%fd209, %fd207, %fd208;
	rcp.rn.f64 	%fd210, %fd209;
	ld.shared.f64 	%fd211, [%r14];
	mul.f64 	%fd212, %fd211, %fd210;
	mul.f64 	%fd213, %fd212, 0dBDD25598616DD9F1;
	fma.rn.f64 	%fd386, %fd198, %fd213, %fd386;
	fma.rn.f64 	%fd387, %fd200, %fd213, %fd387;
	fma.rn.f64 	%fd388, %fd202, %fd213, %fd388;
$L__BB0_18:
	add.s32 	%r53, %r12, 1;
	setp.ge.s32 	%p12, %r53, %r32;
	@%p12 bra 	$L__BB0_20;
	ld.shared.f64 	%fd214, [%r13+24];
	sub.f64 	%fd215, %fd1, %fd214;
	ld.shared.f64 	%fd216, [%r13+32];
	sub.f64 	%fd217, %fd2, %fd216;
	ld.shared.f64 	%fd218, [%r13+40];
	sub.f64 	%fd219, %fd3, %fd218;
	mul.f64 	%fd220, %fd217, %fd217;
	fma.rn.f64 	%fd221, %fd215, %fd215, %fd220;
	fma.rn.f64 	%fd222, %fd219, %fd219, %fd221;
	max.f64 	%fd223, %fd222, 0d3CD203AF9EE75617;
	sqrt.rn.f64 	%fd224, %fd223;
	mul.f64 	%fd225, %fd224, %fd224;
	mul.f64 	%fd226, %fd224, %fd225;
	rcp.rn.f64 	%fd227, %fd226;
	ld.shared.f64 	%fd228, [%r14+8];
	mul.f64 	%fd229, %fd228, %fd227;
	mul.f64 	%fd230, %fd229, 0dBDD25598616DD9F1;
	fma.rn.f64 	%fd386, %fd215, %fd230, %fd386;
	fma.rn.f64 	%fd387, %fd217, %fd230, %fd387;
	fma.rn.f64 	%fd388, %fd219, %fd230, %fd388;
$L__BB0_20:
	add.s32 	%r82, %r82, 2;
$L__BB0_21:
	and.b32  	%r54, %r1, 1;
	setp.eq.b32 	%p13, %r54, 1;
	not.pred 	%p14, %p13;
	@%p14 bra 	$L__BB0_24;
	add.s32 	%r55, %r82, %r79;
	setp.ge.s32 	%p15, %r55, %r32;
	@%p15 bra 	$L__BB0_24;
	mov.u32 	%r56, _ZZ8evaluatePdP5pointS1_S1_S1_S1_S1_iE15dev_dist_shared;
	mad.lo.s32 	%r57, %r82, 24, %r56;
	ld.shared.f64 	%fd231, [%r57];
	sub.f64 	%fd232, %fd1, %fd231;
	ld.shared.f64 	%fd233, [%r57+8];
	sub.f64 	%fd234, %fd2, %fd233;
	ld.shared.f64 	%fd235, [%r57+16];
	sub.f64 	%fd236, %fd3, %fd235;
	mul.f64 	%fd237, %fd234, %fd234;
	fma.rn.f64 	%fd238, %fd232, %fd232, %fd237;
	fma.rn.f64 	%fd239, %fd236, %fd236, %fd238;
	max.f64 	%fd240, %fd239, 0d3CD203AF9EE75617;
	sqrt.rn.f64 	%fd241, %fd240;
	mul.f64 	%fd242, %fd241, %fd241;
	mul.f64 	%fd243, %fd241, %fd242;
	rcp.rn.f64 	%fd244, %fd243;
	shl.b32 	%r58, %r82, 3;
	mov.u32 	%r59, _ZZ8evaluatePdP5pointS1_S1_S1_S1_S1_iE15dev_mass_shared;
	add.s32 	%r60, %r59, %r58;
	ld.shared.f64 	%fd245, [%r60];
	mul.f64 	%fd246, %fd245, %fd244;
	mul.f64 	%fd247, %fd246, 0dBDD25598616DD9F1;
	fma.rn.f64 	%fd386, %fd232, %fd247, %fd386;
	fma.rn.f64 	%fd387, %fd234, %fd247, %fd387;
	fma.rn.f64 	%fd388, %fd236, %fd247, %fd388;
$L__BB0_24:
	bar.sync 	0;
	add.s32 	%r79, %r79, %r1;
	setp.lt.s32 	%p16, %r79, %r32;
	@%p16 bra 	$L__BB0_3;
$L__BB0_25:
	ld.param.u64 	%rd31, [_Z8evaluatePdP5pointS1_S1_S1_S1_S1_i_param_5];
	setp.lt.s32 	%p17, %r32, 1;
	cvt.s64.s32 	%rd5, %r3;
	cvta.to.global.u64 	%rd20, %rd31;
	mul.wide.s32 	%rd21, %r3, 24;
	add.s64 	%rd22, %rd20, %rd21;
	st.global.f64 	[%rd22], %fd386;
	st.global.f64 	[%rd22+8], %fd387;
	st.global.f64 	[%rd22+16], %fd388;
	cvta.to.global.u64 	%rd23, %rd9;
	add.s64 	%rd6, %rd23, %rd21;
	mul.f64 	%fd249, %fd386, 0d3FE0000000000000;
	mul.f64 	%fd250, %fd387, 0d3FE0000000000000;
	mul.f64 	%fd251, %fd388, 0d3FE0000000000000;
	ld.global.f64 	%fd252, [%rd6];
	fma.rn.f64 	%fd253, %fd249, 0d3FB999999999999A, %fd252;
	ld.global.f64 	%fd254, [%rd6+8];
	fma.rn.f64 	%fd255, %fd250, 0d3FB999999999999A, %fd254;
	ld.global.f64 	%fd256, [%rd6+16];
	fma.rn.f64 	%fd257, %fd251, 0d3FB999999999999A, %fd256;
	cvta.to.global.u64 	%rd24, %rd10;
	add.s64 	%rd7, %rd24, %rd21;
	st.global.f64 	[%rd7], %fd253;
	st.global.f64 	[%rd7+8], %fd255;
	st.global.f64 	[%rd7+16], %fd257;
	membar.gl;
	mov.f64 	%fd431, 0d0000000000000000;
	mov.f64 	%fd432, %fd431;
	mov.f64 	%fd433, %fd431;
	@%p17 bra 	$L__BB0_44;
	mad.lo.s64 	%rd25, %rd5, 24, %rd1;
	ld.global.f64 	%fd259, [%rd25+16];
	ld.global.f64 	%fd260, [%rd25+8];
	ld.global.f64 	%fd261, [%rd25];
	mov.u32 	%r62, _ZZ8evaluatePdP5pointS1_S1_S1_S1_S1_iE18dev_k1_dist_shared;
	mad.lo.s32 	%r18, %r2, 24, %r62;
	mul.f64 	%fd262, %fd261, 0d3FE0000000000000;
	mul.f64 	%fd263, %fd260, 0d3FE0000000000000;
	mul.f64 	%fd264, %fd259, 0d3FE0000000000000;
	fma.rn.f64 	%fd67, %fd262, 0d3FB999999999999A, %fd1;
	fma.rn.f64 	%fd68, %fd263, 0d3FB999999999999A, %fd2;
	fma.rn.f64 	%fd69, %fd264, 0d3FB999999999999A, %fd3;
	and.b32  	%r19, %r1, 1;
	and.b32  	%r20, %r1, 2046;
	mov.f64 	%fd433, 0d0000000000000000;
	mov.b32 	%r83, 0;
	mov.f64 	%fd432, %fd433;
	mov.f64 	%fd431, %fd433;
$L__BB0_27:
	setp.eq.s32 	%p18, %r1, 1;
	add.s32 	%r64, %r83, %r2;
	mul.wide.s32 	%rd26, %r64, 24;
	add.s64 	%rd27, %rd1, %rd26;
	ld.global.f64 	%fd266, [%rd27];
	ld.global.f64 	%fd267, [%rd27+8];
	ld.global.f64 	%fd268, [%rd27+16];
	st.shared.f64 	[%r18], %fd266;
	st.shared.f64 	[%r18+8], %fd267;
	st.shared.f64 	[%r18+16], %fd268;
	bar.sync 	0;
	mov.b32 	%r85, 0;
	@%p18 bra 	$L__BB0_38;
	mov.b32 	%r84, 0;
$L__BB0_29:
	add.s32 	%r23, %r84, %r83;
	setp.ge.s32 	%p19, %r23, %r32;
	shl.b32 	%r66, %r84, 3;
	mov.u32 	%r67, _ZZ8evaluatePdP5pointS1_S1_S1_S1_S1_iE15dev_mass_shared;
	add.s32 	%r24, %r67, %r66;
	mul.lo.s32 	%r68, %r84, 24;
	mov.u32 	%r69, _ZZ8evaluatePdP5pointS1_S1_S1_S1_S1_iE15dev_dist_shared;
	add.s32 	%r25, %r69, %r68;
	mov.u32 	%r70, _ZZ8evaluatePdP5pointS1_S1_S1_S1_S1_iE18dev_k1_dist_shared;
	add.s32 	%r26, %r70, %r68;
	@%p19 bra 	$L__BB0_33;
	setp.eq.s32 	%p20, %r23, %r3;
	mov.f64 	%fd428, 0d0000000000000000;
	mov.f64 	%fd429, %fd428;
	mov.f64 	%fd430, %fd428;
	@%p20 bra 	$L__BB0_32;
	ld.shared.f64 	%fd270, [%r26];
	mul.f64 	%fd271, %fd270, 0d3FE0000000000000;
	ld.shared.f64 	%fd272, [%r26+8];
	mul.f64 	%fd273, %fd272, 0d3FE0000000000000;
	ld.shared.f64 	%fd274, [%r26+16];
	mul.f64 	%fd275, %fd274, 0d3FE0000000000000;
	ld.shared.f64 	%fd276, [%r25];
	fma.rn.f64 	%fd277, %fd271, 0d3FB999999999999A, %fd276;
	ld.shared.f64 	%fd278, [%r25+8];
	fma.rn.f64 	%fd279, %fd273, 0d3FB999999999999A, %fd278;
	ld.shared.f64 	%fd280, [%r25+16];
	fma.rn.f64 	%fd281, %fd275, 0d3FB999999999999A, %fd280;
	sub.f64 	%fd428, %fd67, %fd277;
	sub.f64 	%fd429, %fd68, %fd279;
	sub.f64 	%fd430, %fd69, %fd281;
$L__BB0_32:
	mul.f64 	%fd282, %fd429, %fd429;
	fma.rn.f64 	%fd283, %fd428, %fd428, %fd282;
	fma.rn.f64 	%fd284, %fd430, %fd430, %fd283;
	max.f64 	%fd285, %fd284, 0d3CD203AF9EE75617;
	sqrt.rn.f64 	%fd286, %fd285;
	mul.f64 	%fd287, %fd286, %fd286;
	mul.f64 	%fd288, %fd286, %fd287;
	rcp.rn.f64 	%fd289, %fd288;
	mul.f64 	%fd290, %fd428, %fd289;
	mul.f64 	%fd291, %fd429, %fd289;
	mul.f64 	%fd292, %fd430, %fd289;
	ld.shared.f64 	%fd293, [%r24];
	mul.f64 	%fd294, %fd293, %fd290;
	mul.f64 	%fd295, %fd293, %fd291;
	mul.f64 	%fd296, %fd293, %fd292;
	mul.f64 	%fd297, %fd294, 0d3DD25598616DD9F1;
	mul.f64 	%fd298, %fd295, 0d3DD25598616DD9F1;
	mul.f64 	%fd299, %fd296, 0d3DD25598616DD9F1;
	sub.f64 	%fd431, %fd431, %fd297;
	sub.f64 	%fd432, %fd432, %fd298;
	sub.f64 	%fd433, %fd433, %fd299;
$L__BB0_33:
	add.s32 	%r27, %r23, 1;
	setp.ge.s32 	%p21, %r27, %r32;
	@%p21 bra 	$L__BB0_37;
	setp.eq.s32 	%p22, %r27, %r3;
	mov.f64 	%fd434, 0d0000000000000000;
	mov.f64 	%fd435, %fd434;
	mov.f64 	%fd436, %fd434;
	@%p22 bra 	$L__BB0_36;
	ld.shared.f64 	%fd301, [%r26+24];
	mul.f64 	%fd302, %fd301, 0d3FE0000000000000;
	ld.shared.f64 	%fd303, [%r26+32];
	mul.f64 	%fd304, %fd303, 0d3FE0000000000000;
	ld.shared.f64 	%fd305, [%r26+40];
	mul.f64 	%fd306, %fd305, 0d3FE0000000000000;
	ld.shared.f64 	%fd307, [%r25+24];
	fma.rn.f64 	%fd308, %fd302, 0d3FB999999999999A, %fd307;
	ld.shared.f64 	%fd309, [%r25+32];
	fma.rn.f64 	%fd310, %fd304, 0d3FB999999999999A, %fd309;
	ld.shared.f64 	%fd311, [%r25+40];
	fma.rn.f64 	%fd312, %fd306, 0d3FB999999999999A, %fd311;
	sub.f64 	%fd434, %fd67, %fd308;
	sub.f64 	%fd435, %fd68, %fd310;
	sub.f64 	%fd436, %fd69, %fd312;
$L__BB0_36:
	mul.f64 	%fd313, %fd435, %fd435;
	fma.rn.f64 	%fd314, %fd434, %fd434, %fd313;
	fma.rn.f64 	%fd315, %fd436, %fd436, %fd314;
	max.f64 	%fd316, %fd315, 0d3CD203AF9EE75617;
	sqrt.rn.f64 	%fd317, %fd316;
	mul.f64 	%fd318, %fd317, %fd317;
	mul.f64 	%fd319, %fd317, %fd318;
	rcp.rn.f64 	%fd320, %fd319;
	mul.f64 	%fd321, %fd434, %fd320;
	mul.f64 	%fd322, %fd435, %fd320;
	mul.f64 	%fd323, %fd436, %fd320;
	ld.shared.f64 	%fd324, [%r24+8];
	mul.f64 	%fd325, %fd324, %fd321;
	mul.f64 	%fd326, %fd324, %fd322;
	mul.f64 	%fd327, %fd324, %fd323;
	mul.f64 	%fd328, %fd325, 0d3DD25598616DD9F1;
	mul.f64 	%fd329, %fd326, 0d3DD25598616DD9F1;
	mul.f64 	%fd330, %fd327, 0d3DD25598616DD9F1;
	sub.f64 	%fd431, %fd431, %fd328;
	sub.f64 	%fd432, %fd432, %fd329;
	sub.f64 	%fd433, %fd433, %fd330;
$L__BB0_37:
	add.s32 	%r84, %r84, 2;
	setp.ne.s32 	%p23, %r84, %r20;
	mov.u32 	%r85, %r20;
	@%p23 bra 	$L__BB0_29;
$L__BB0_38:
	setp.eq.s32 	%p24, %r19, 0;
	@%p24 bra 	$L__BB0_43;
	add.s32 	%r30, %r85, %r83;
	setp.ge.s32 	%p25, %r30, %r32;
	@%p25 bra 	$L__BB0_43;
	setp.eq.s32 	%p26, %r3, %r30;
	mov.f64 	%fd446, 0d0000000000000000;
	mov.f64 	%fd447, %fd446;
	mov.f64 	%fd448, %fd446;
	@%p26 bra 	$L__BB0_42;
	mul.lo.s32 	%r71, %r85, 24;
	mov.u32 	%r72, _ZZ8evaluatePdP5pointS1_S1_S1_S1_S1_iE15dev_dist_shared;
	add.s32 	%r73, %r72, %r71;
	mov.u32 	%r74, _ZZ8evaluatePdP5pointS1_S1_S1_S1_S1_iE18dev_k1_dist_shared;
	add.s32 	%r75, %r74, %r71;
	ld.shared.f64 	%fd332, [%r75];
	mul.f64 	%fd333, %fd332, 0d3FE0000000000000;
	ld.shared.f64 	%fd334, [%r75+8];
	mul.f64 	%fd335, %fd334, 0d3FE0000000000000;
	ld.shared.f64 	%fd336, [%r75+16];
	mul.f64 	%fd337, %fd336, 0d3FE0000000000000;
	ld.shared.f64 	%fd338, [%r73];
	fma.rn.f64 	%fd339, %fd333, 0d3FB999999999999A, %fd338;
	ld.shared.f64 	%fd340, [%r73+8];
	fma.rn.f64 	%fd341, %fd335, 0d3FB999999999999A, %fd340;
	ld.shared.f64 	%fd342, [%r73+16];
	fma.rn.f64 	%fd343, %fd337, 0d3FB999999999999A, %fd342;
	sub.f64 	%fd446, %fd67, %fd339;
	sub.f64 	%fd447, %fd68, %fd341;
	sub.f64 	%fd448, %fd69, %fd343;
$L__BB0_42:
	mul.f64 	%fd344, %fd447, %fd447;
	fma.rn.f64 	%fd345, %fd446, %fd446, %fd344;
	fma.rn.f64 	%fd346, %fd448, %fd448, %fd345;
	max.f64 	%fd347, %fd346, 0d3CD203AF9EE75617;
	sqrt.rn.f64 	%fd348, %fd347;
	mul.f64 	%fd349, %fd348, %fd348;
	mul.f64 	%fd350, %fd348, %fd349;
	rcp.rn.f64 	%fd351, %fd350;
	mul.f64 	%fd352, %fd446, %fd351;
	mul.f64 	%fd353, %fd447, %fd351;
	mul.f64 	%fd354, %fd448, %fd351;
	shl.b32 	%r76, %r85, 3;
	mov.u32 	%r77, _ZZ8evaluatePdP5pointS1_S1_S1_S1_S1_iE15dev_mass_shared;
	add.s32 	%r78, %r77, %r76;
	ld.shared.f64 	%fd355, [%r78];
	mul.f64 	%fd356, %fd355, %fd352;
	mul.f64 	%fd357, %fd355, %fd353;
	mul.f64 	%fd358, %fd355, %fd354;
	mul.f64 	%fd359, %fd356, 0d3DD25598616DD9F1;
	mul.f64 	%fd360, %fd357, 0d3DD25598616DD9F1;
	mul.f64 	%fd361, %fd358, 0d3DD25598616DD9F1;
	sub.f64 	%fd431, %fd431, %fd359;
	sub.f64 	%fd432, %fd432, %fd360;
	sub.f64 	%fd433, %fd433, %fd361;
$L__BB0_43:
	bar.sync 	0;
	add.s32 	%r83, %r83, %r1;
	setp.lt.s32 	%p27, %r83, %r32;
	@%p27 bra 	$L__BB0_27;
$L__BB0_44:
	cvta.to.global.u64 	%rd28, %rd12;
	mul.wide.s32 	%rd29, %r3, 24;
	add.s64 	%rd30, %rd28, %rd29;
	st.global.f64 	[%rd30], %fd431;
	st.global.f64 	[%rd30+8], %fd432;
	st.global.f64 	[%rd30+16], %fd433;
	ld.global.f64 	%fd362, [%rd7];
	ld.global.f64 	%fd363, [%rd7+8];
	ld.global.f64 	%fd364, [%rd7+16];
	ld.global.f64 	%fd365, [%rd3];
	fma.rn.f64 	%fd366, %fd362, 0d3FB999999999999A, %fd365;
	ld.global.f64 	%fd367, [%rd3+8];
	fma.rn.f64 	%fd368, %fd363, 0d3FB999999999999A, %fd367;
	ld.global.f64 	%fd369, [%rd3+16];
	fma.rn.f64 	%fd370, %fd364, 0d3FB999999999999A, %fd369;
	st.global.f64 	[%rd3], %fd366;
	st.global.f64 	[%rd3+8], %fd368;
	st.global.f64 	[%rd3+16], %fd370;
	ld.global.f64 	%fd371, [%rd30];
	ld.global.f64 	%fd372, [%rd30+8];
	ld.global.f64 	%fd373, [%rd30+16];
	ld.global.f64 	%fd374, [%rd6];
	fma.rn.f64 	%fd375, %fd371, 0d3FB999999999999A, %fd374;
	ld.global.f64 	%fd376, [%rd6+8];
	fma.rn.f64 	%fd377, %fd372, 0d3FB999999999999A, %fd376;
	ld.global.f64 	%fd378, [%rd6+16];
	fma.rn.f64 	%fd379, %fd373, 0d3FB999999999999A, %fd378;
	st.global.f64 	[%rd6], %fd375;
	st.global.f64 	[%rd6+8], %fd377;
	st.global.f64 	[%rd6+16], %fd379;
$L__BB0_45:
	ret;

}


// ===== COMPILED SASS (sm_100) =====

	.target	sm_100

	.elftype	@"ET_EXEC"


//--------------------- .note.nv.tkinfo           --------------------------
	.section	.note.nv.tkinfo,"",@"SHT_NOTE"
	.sectionflags	@"SHF_NOTE_NV_TKINFO"
	.tkinfo
        /*0018*/ 	.word	0x00000002
        /*0030*/ 	.string	""
        /*0030*/ 	.string	"ptxas"
        /*0030*/ 	.string	"Cuda compilation tools, release 13.0, V13.0.88"
        /*0030*/ 	.string	"Build cuda_13.0.r13.0/compiler.36424714_0"
        /*0030*/ 	.string	"-arch sm_100 -m 64 "



//--------------------- .note.nv.cuinfo           --------------------------
	.section	.note.nv.cuinfo,"",@"SHT_NOTE"
	.sectionflags	@"SHF_NOTE_NV_CUINFO"
        /*0018*/ 	.short	0x0002
        /*001a*/ 	.short	0x0064
        /*001c*/ 	.short	0x0082
	.zero		2


//--------------------- .nv.info                  --------------------------
	.section	.nv.info,"",@"SHT_CUDA_INFO"
	.align	4


	//----- nvinfo : EIATTR_REGCOUNT
	.align		4
        /*0000*/ 	.byte	0x04, 0x2f
        /*0002*/ 	.short	(.L_1 - .L_0)
	.align		4
.L_0:
        /*0004*/ 	.word	index@(_Z8evaluatePdP5pointS1_S1_S1_S1_S1_i)
        /*0008*/ 	.word	0x0000002c


	//----- nvinfo : EIATTR_FRAME_SIZE
	.align		4
.L_1:
        /*000c*/ 	.byte	0x04, 0x11
        /*000e*/ 	.short	(.L_3 - .L_2)
	.align		4
.L_2:
        /*0010*/ 	.word	index@($__internal_1_$__cuda_sm20_dsqrt_rn_f64_mediumpath_v1)
        /*0014*/ 	.word	0x00000000


	//----- nvinfo : EIATTR_FRAME_SIZE
	.align		4
.L_3:
        /*0018*/ 	.byte	0x04, 0x11
        /*001a*/ 	.short	(.L_5 - .L_4)
	.align		4
.L_4:
        /*001c*/ 	.word	index@($__internal_0_$__cuda_sm20_dblrcp_rn_slowpath_v3)
        /*0020*/ 	.word	0x00000000


	//----- nvinfo : EIATTR_FRAME_SIZE
	.align		4
.L_5:
        /*0024*/ 	.byte	0x04, 0x11
        /*0026*/ 	.short	(.L_7 - .L_6)
	.align		4
.L_6:
        /*0028*/ 	.word	index@(_Z8evaluatePdP5pointS1_S1_S1_S1_S1_i)
        /*002c*/ 	.word	0x00000000


	//----- nvinfo : EIATTR_MIN_STACK_SIZE
	.align		4
.L_7:
        /*0030*/ 	.byte	0x04, 0x12
        /*0032*/ 	.short	(.L_9 - .L_8)
	.align		4
.L_8:
        /*0034*/ 	.word	index@(_Z8evaluatePdP5pointS1_S1_S1_S1_S1_i)
        /*0038*/ 	.word	0x00000000
.L_9:


//--------------------- .nv.compat                --------------------------
	.section	.nv.compat,"",@"SHT_CUDA_COMPAT_INFO"
	.align	4
        /*0000*/ 	.byte	0x02, 0x09, 0x00, 0x00, 0x02, 0x02, 0x01, 0x00, 0x02, 0x05, 0x05, 0x00, 0x03, 0x07, 0x01, 0x01
        /*0010*/ 	.byte	0x02, 0x03, 0x00, 0x00, 0x02, 0x06, 0x01, 0x00, 0x04, 0x0b, 0x08, 0x00, 0x01, 0x00, 0x00, 0x00
        /*0020*/ 	.byte	0x00, 0x00, 0x00, 0x00


//--------------------- .nv.info._Z8evaluatePdP5pointS1_S1_S1_S1_S1_i --------------------------
	.section	.nv.info._Z8evaluatePdP5pointS1_S1_S1_S1_S1_i,"",@"SHT_CUDA_INFO"
	.sectionflags	@""
	.align	4


	//----- nvinfo : EIATTR_CUDA_API_VERSION
	.align		4
        /*0000*/ 	.byte	0x04, 0x37
        /*0002*/ 	.short	(.L_11 - .L_10)
.L_10:
        /*0004*/ 	.word	0x00000082


	//----- nvinfo : EIATTR_KPARAM_INFO
	.align		4
.L_11:
        /*0008*/ 	.byte	0x04, 0x17
        /*000a*/ 	.short	(.L_13 - .L_12)
.L_12:
        /*000c*/ 	.word	0x00000000
        /*0010*/ 	.short	0x0007
        /*0012*/ 	.short	0x0038
        /*0014*/ 	.byte	0x00, 0xf0, 0x11, 0x00


	//----- nvinfo : EIATTR_KPARAM_INFO
	.align		4
.L_13:
        /*0018*/ 	.byte	0x04, 0x17
        /*001a*/ 	.short	(.L_15 - .L_14)
.L_14:
        /*001c*/ 	.word	0x00000000
        /*0020*/ 	.short	0x0006
        /*0022*/ 	.short	0x0030
        /*0024*/ 	.byte	0x00, 0xf5, 0x21, 0x00


	//----- nvinfo : EIATTR_KPARAM_INFO
	.align		4
.L_15:
        /*0028*/ 	.byte	0x04, 0x17
        /*002a*/ 	.short	(.L_17 - .L_16)
.L_16:
        /*002c*/ 	.word	0x00000000
        /*0030*/ 	.short	0x0005
        /*0032*/ 	.short	0x0028
        /*0034*/ 	.byte	0x00, 0xf5, 0x21, 0x00


	//----- nvinfo : EIATTR_KPARAM_INFO
	.align		4
.L_17:
        /*0038*/ 	.byte	0x04, 0x17
        /*003a*/ 	.short	(.L_19 - .L_18)
.L_18:
        /*003c*/ 	.word	0x00000000
        /*0040*/ 	.short	0x0004
        /*0042*/ 	.short	0x0020
        /*0044*/ 	.byte	0x00, 0xf5, 0x21, 0x00


	//----- nvinfo : EIATTR_KPARAM_INFO
	.align		4
.L_19:
        /*0048*/ 	.byte	0x04, 0x17
        /*004a*/ 	.short	(.L_21 - .L_20)
.L_20:
        /*004c*/ 	.word	0x00000000
        /*0050*/ 	.short	0x0003
        /*0052*/ 	.short	0x0018
        /*0054*/ 	.byte	0x00, 0xf5, 0x21, 0x00


	//----- nvinfo : EIATTR_KPARAM_INFO
	.align		4
.L_21:
        /*0058*/ 	.byte	0x04, 0x17
        /*005a*/ 	.short	(.L_23 - .L_22)
.L_22:
        /*005c*/ 	.word	0x00000000
        /*0060*/ 	.short	0x0002
        /*0062*/ 	.short	0x0010
        /*0064*/ 	.byte	0x00, 0xf5, 0x21, 0x00


	//----- nvinfo : EIATTR_KPARAM_INFO
	.align		4
.L_23:
        /*0068*/ 	.byte	0x04, 0x17
        /*006a*/ 	.short	(.L_25 - .L_24)
.L_24:
        /*006c*/ 	.word	0x00000000
        /*0070*/ 	.short	0x0001
        /*0072*/ 	.short	0x0008
        /*0074*/ 	.byte	0x00, 0xf5, 0x21, 0x00


	//----- nvinfo : EIATTR_KPARAM_INFO
	.align		4
.L_25:
        /*0078*/ 	.byte	0x04, 0x17
        /*007a*/ 	.short	(.L_27 - .L_26)
.L_26:
        /*007c*/ 	.word	0x00000000
        /*0080*/ 	.short	0x0000
        /*0082*/ 	.short	0x0000
        /*0084*/ 	.byte	0x00, 0xf5, 0x21, 0x00


	//----- nvinfo : EIATTR_SPARSE_MMA_MASK
	.align		4
.L_27:
        /*0088*/ 	.byte	0x03, 0x50
        /*008a*/ 	.short	0x0000


	//----- nvinfo : EIATTR_MAXREG_COUNT
	.align		4
        /*008c*/ 	.byte	0x03, 0x1b
        /*008e*/ 	.short	0x00ff


	//----- nvinfo : EIATTR_NUM_BARRIERS
	.align		4
        /*0090*/ 	.byte	0x02, 0x4c
        /*0092*/ 	.byte	0x01
	.zero		1


	//----- nvinfo : EIATTR_MERCURY_ISA_VERSION
	.align		4
        /*0094*/ 	.byte	0x03, 0x5f
        /*0096*/ 	.short	0x0101


	//----- nvinfo : EIATTR_VRC_CTA_INIT_COUNT
	.align		4
        /*0098*/ 	.byte	0x02, 0x4a
	.zero		1
	.zero		1


	//----- nvinfo : EIATTR_EXIT_INSTR_OFFSETS
	.align		4
        /*009c*/ 	.byte	0x04, 0x1c
        /*009e*/ 	.short	(.L_29 - .L_28)


	//   ....[0]....
.L_28:
        /*00a0*/ 	.word	0x00000070


	//   ....[1]....
        /*00a4*/ 	.word	0x00003f30


	//----- nvinfo : EIATTR_CRS_STACK_SIZE
	.align		4
.L_29:
        /*00a8*/ 	.byte	0x04, 0x1e
        /*00aa*/ 	.short	(.L_31 - .L_30)
.L_30:
        /*00ac*/ 	.word	0x00000000


	//----- nvinfo : EIATTR_CBANK_PARAM_SIZE
	.align		4
.L_31:
        /*00b0*/ 	.byte	0x03, 0x19
        /*00b2*/ 	.short	0x003c


	//----- nvinfo : EIATTR_PARAM_CBANK
	.align		4
        /*00b4*/ 	.byte	0x04, 0x0a
        /*00b6*/ 	.short	(.L_33 - .L_32)
	.align		4
.L_32:
        /*00b8*/ 	.word	index@(.nv.constant0._Z8evaluatePdP5pointS1_S1_S1_S1_S1_i)
        /*00bc*/ 	.short	0x0380
        /*00be*/ 	.short	0x003c


	//----- nvinfo : EIATTR_SW_WAR
	.align		4
.L_33:
        /*00c0*/ 	.byte	0x04, 0x36
        /*00c2*/ 	.short	(.L_35 - .L_34)
.L_34:
        /*00c4*/ 	.word	0x00000008
.L_35:


//--------------------- .nv.callgraph             --------------------------
	.section	.nv.callgraph,"",@"SHT_CUDA_CALLGRAPH"
	.align	4
	.sectionentsize	8
	.align		4
        /*0000*/ 	.word	0x00000000
	.align		4
        /*0004*/ 	.word	0xffffffff
	.align		4
        /*0008*/ 	.word	0x00000000
	.align		4
        /*000c*/ 	.word	0xfffffffe
	.align		4
        /*0010*/ 	.word	0x00000000
	.align		4
        /*0014*/ 	.word	0xfffffffd
	.align		4
        /*0018*/ 	.word	0x00000000
	.align		4
        /*001c*/ 	.word	0xfffffffc


//--------------------- .text._Z8evaluatePdP5pointS1_S1_S1_S1_S1_i --------------------------
	.section	.text._Z8evaluatePdP5pointS1_S1_S1_S1_S1_i,"ax",@progbits
	.align	128
        .global         _Z8evaluatePdP5pointS1_S1_S1_S1_S1_i
        .type           _Z8evaluatePdP5pointS1_S1_S1_S1_S1_i,@function
        .size           _Z8evaluatePdP5pointS1_S1_S1_S1_S1_i,(.L_x_75 - _Z8evaluatePdP5pointS1_S1_S1_S1_S1_i)
        .other          _Z8evaluatePdP5pointS1_S1_S1_S1_S1_i,@"STO_CUDA_ENTRY STV_DEFAULT"
_Z8evaluatePdP5pointS1_S1_S1_S1_S1_i:
.text._Z8evaluatePdP5pointS1_S1_S1_S1_S1_i:
[----:B------:R-:W-:Y:S01]  /*0000*/  LDC R1, c[0x0][0x37c] ;  /* 0x0000df00ff017b82 */ /* 0x000fe20000000800 */
[----:B------:R-:W0:Y:S01]  /*0010*/  S2R R2, SR_TID.X ;  /* 0x0000000000027919 */ /* 0x000e220000002100 */
[----:B------:R-:W0:Y:S01]  /*0020*/  LDCU UR13, c[0x0][0x360] ;  /* 0x00006c00ff0d77ac */ /* 0x000e220008000800 */
[----:B------:R-:W0:Y:S01]  /*0030*/  S2R R3, SR_CTAID.X ;  /* 0x0000000000037919 */ /* 0x000e220000002500 */
[----:B------:R-:W1:Y:S01]  /*0040*/  LDCU UR5, c[0x0][0x3b8] ;  /* 0x00007700ff0577ac */ /* 0x000e620008000800 */
[----:B0-----:R-:W-:-:S05]  /*0050*/  IMAD R0, R3, UR13, R2 ;  /* 0x0000000d03007c24 */ /* 0x001fca000f8e0202 */
[----:B-1----:R-:W-:-:S13]  /*0060*/  ISETP.GE.AND P0, PT, R0, UR5, PT ;  /* 0x0000000500007c0c */ /* 0x002fda000bf06270 */
[----:B------:R-:W-:Y:S05]  /*0070*/  @P0 EXIT ;  /* 0x000000000000094d */ /* 0x000fea0003800000 */
[----:B------:R-:W0:Y:S01]  /*0080*/  LDC.64 R22, c[0x0][0x388] ;  /* 0x0000e200ff167b82 */ /* 0x000e220000000a00 */
[----:B------:R-:W1:Y:S01]  /*0090*/  LDCU.64 UR14, c[0x0][0x358] ;  /* 0x00006b00ff0e77ac */ /* 0x000e620008000a00 */
[----:B0-----:R-:W-:-:S05]  /*00a0*/  IMAD.WIDE R22, R0, 0x18, R22 ;  /* 0x0000001800167825 */ /* 0x001fca00078e0216 */
[----:B-1----:R0:W5:Y:S04]  /*00b0*/  LDG.E.64 R4, desc[UR14][R22.64] ;  /* 0x0000000e16047981 */ /* 0x002168000c1e1b00 */
[----:B------:R0:W5:Y:S04]  /*00c0*/  LDG.E.64 R6, desc[UR14][R22.64+0x8] ;  /* 0x0000080e16067981 */ /* 0x000168000c1e1b00 */
[----:B------:R0:W5:Y:S01]  /*00d0*/  LDG.E.64 R8, desc[UR14][R22.64+0x10] ;  /* 0x0000100e16087981 */ /* 0x000162000c1e1b00 */
[----:B------:R-:W-:Y:S01]  /*00e0*/  UISETP.GE.AND UP0, UPT, UR5, 0x1, UPT ;  /* 0x000000010500788c */ /* 0x000fe2000bf06270 */
[----:B------:R-:W-:-:S02]  /*00f0*/  CS2R R10, SRZ ;  /* 0x00000000000a7805 */ /* 0x000fc4000001ff00 */
[----:B------:R-:W-:Y:S02]  /*0100*/  CS2R R12, SRZ ;  /* 0x00000000000c7805 */ /* 0x000fe4000001ff00 */
[----:B------:R-:W-:-:S04]  /*0110*/  CS2R R14, SRZ ;  /* 0x00000000000e7805 */ /* 0x000fc8000001ff00 */
[----:B0-----:R-:W-:Y:S05]  /*0120*/  BRA.U !UP0, `(.L_x_0) ;  /* 0x0000002508047547 */ /* 0x001fea000b800000 */
[----:B------:R-:W0:Y:S01]  /*0130*/  S2R R17, SR_CgaCtaId ;  /* 0x0000000000117919 */ /* 0x000e220000008800 */
[----:B------:R-:W-:Y:S02]  /*0140*/  MOV R3, 0x400 ;  /* 0x0000040000037802 */ /* 0x000fe40000000f00 */
[----:B------:R-:W-:Y:S02]  /*0150*/  CS2R R14, SRZ ;  /* 0x00000000000e7805 */ /* 0x000fe4000001ff00 */
[----:B------:R-:W-:Y:S01]  /*0160*/  CS2R R12, SRZ ;  /* 0x00000000000c7805 */ /* 0x000fe2000001ff00 */
[----:B------:R-:W-:Y:S01]  /*0170*/  UMOV UR4, URZ ;  /* 0x000000ff00047c82 */ /* 0x000fe20008000000 */
[----:B------:R-:W-:Y:S01]  /*0180*/  VIADD R10, R3, 0x400 ;  /* 0x00000400030a7836 */ /* 0x000fe20000000000 */
[----:B0-----:R-:W-:-:S04]  /*0190*/  LEA R3, R17, R3, 0x18 ;  /* 0x0000000311037211 */ /* 0x001fc800078ec0ff */
[----:B------:R-:W-:Y:S02]  /*01a0*/  LEA R17, R17, R10, 0x18 ;  /* 0x0000000a11117211 */ /* 0x000fe400078ec0ff */
[----:B------:R-:W-:Y:S01]  /*01b0*/  CS2R R10, SRZ ;  /* 0x00000000000a7805 */ /* 0x000fe2000001ff00 */
[C---:B------:R-:W-:Y:S02]  /*01c0*/  IMAD R3, R2.reuse, 0x8, R3 ;  /* 0x0000000802037824 */ /* 0x040fe400078e0203 */
[----:B------:R-:W-:-:S07]  /*01d0*/  IMAD R20, R2, 0x18, R17 ;  /* 0x0000001802147824 */ /* 0x000fce00078e0211 */
.L_x_39:
[----:B0-----:R-:W0:Y:S01]  /*01e0*/  LDC.64 R16, c[0x0][0x380] ;  /* 0x0000e000ff107b82 */ /* 0x001e220000000a00 */
[----:B------:R-:W-:-:S07]  /*01f0*/  VIADD R21, R2, UR4 ;  /* 0x0000000402157c36 */ /* 0x000fce0008000000 */
[----:B------:R-:W1:Y:S01]  /*0200*/  LDC.64 R18, c[0x0][0x388] ;  /* 0x0000e200ff127b82 */ /* 0x000e620000000a00 */
[----:B0-----:R-:W-:-:S06]  /*0210*/  IMAD.WIDE R16, R21, 0x8, R16 ;  /* 0x0000000815107825 */ /* 0x001fcc00078e0210 */
[----:B------:R-:W2:Y:S01]  /*0220*/  LDG.E.64 R16, desc[UR14][R16.64] ;  /* 0x0000000e10107981 */ /* 0x000ea2000c1e1b00 */
[----:B-1----:R-:W-:-:S05]  /*0230*/  IMAD.WIDE R18, R21, 0x18, R18 ;  /* 0x0000001815127825 */ /* 0x002fca00078e0212 */
[----:B------:R-:W3:Y:S04]  /*0240*/  LDG.E.64 R24, desc[UR14][R18.64] ;  /* 0x0000000e12187981 */ /* 0x000ee8000c1e1b00 */
[----:B------:R-:W4:Y:S04]  /*0250*/  LDG.E.64 R26, desc[UR14][R18.64+0x8] ;  /* 0x0000080e121a7981 */ /* 0x000f28000c1e1b00 */
[----:B------:R-:W4:Y:S01]  /*0260*/  LDG.E.64 R28, desc[UR14][R18.64+0x10] ;  /* 0x0000100e121c7981 */ /* 0x000f22000c1e1b00 */
[----:B------:R-:W-:Y:S01]  /*0270*/  UISETP.GE.U32.AND UP0, UPT, UR13, 0x4, UPT ;  /* 0x000000040d00788c */ /* 0x000fe2000bf06070 */
[----:B------:R-:W-:-:S02]  /*0280*/  UMOV UR5, URZ ;  /* 0x000000ff00057c82 */ /* 0x000fc40008000000 */
[----:B--2---:R0:W-:Y:S04]  /*0290*/  STS.64 [R3], R16 ;  /* 0x0000001003007388 */ /* 0x0041e80000000a00 */
[----:B---3--:R0:W-:Y:S04]  /*02a0*/  STS.64 [R20], R24 ;  /* 0x0000001814007388 */ /* 0x0081e80000000a00 */
[----:B----4-:R0:W-:Y:S04]  /*02b0*/  STS.64 [R20+0x8], R26 ;  /* 0x0000081a14007388 */ /* 0x0101e80000000a00 */
[----:B------:R0:W-:Y:S01]  /*02c0*/  STS.64 [R20+0x10], R28 ;  /* 0x0000101c14007388 */ /* 0x0001e20000000a00 */
[----:B------:R-:W-:Y:S06]  /*02d0*/  BAR.SYNC.DEFER_BLOCKING 0x0 ;  /* 0x0000000000007b1d */ /* 0x000fec0000010000 */
[----:B------:R-:W-:Y:S05]  /*02e0*/  BRA.U !UP0, `(.L_x_1) ;  /* 0x0000001108b87547 */ /* 0x000fea000b800000 */
[----:B------:R-:W1:Y:S01]  /*02f0*/  LDCU UR12, c[0x0][0x3b8] ;  /* 0x00007700ff0c77ac */ /* 0x000e620008000800 */
[----:B------:R-:W-:-:S05]  /*0300*/  UMOV UR5, URZ ;  /* 0x000000ff00057c82 */ /* 0x000fca0008000000 */
.L_x_22:
[----:B------:R-:W2:Y:S01]  /*0310*/  S2UR UR8, SR_CgaCtaId ;  /* 0x00000000000879c3 */ /* 0x000ea20000008800 */
[----:B------:R-:W-:Y:S02]  /*0320*/  UMOV UR6, 0x400 ;  /* 0x0000040000067882 */ /* 0x000fe40000000000 */
[----:B------:R-:W-:Y:S02]  /*0330*/  UIADD3 UR7, UPT, UPT, UR6, 0x400, URZ ;  /* 0x0000040006077890 */ /* 0x000fe4000fffe0ff */
[----:B--2---:R-:W-:Y:S02]  /*0340*/  ULEA UR10, UR8, UR6, 0x18 ;  /* 0x00000006080a7291 */ /* 0x004fe4000f8ec0ff */
[----:B------:R-:W-:Y:S02]  /*0350*/  ULEA UR7, UR8, UR7, 0x18 ;  /* 0x0000000708077291 */ /* 0x000fe4000f8ec0ff */
[----:B------:R-:W-:Y:S02]  /*0360*/  UIADD3 UR8, UPT, UPT, UR5, UR4, URZ ;  /* 0x0000000405087290 */ /* 0x000fe4000fffe0ff */
[----:B------:R-:W-:-:S02]  /*0370*/  ULEA UR10, UR5, UR10, 0x3 ;  /* 0x0000000a050a7291 */ /* 0x000fc4000f8e18ff */
[----:B-1----:R-:W-:Y:S02]  /*0380*/  UISETP.GE.AND UP0, UPT, UR8, UR12, UPT ;  /* 0x0000000c0800728c */ /* 0x002fe4000bf06270 */
[----:B------:R-:W-:-:S07]  /*0390*/  UIMAD UR9, UR5, 0x18, UR7 ;  /* 0x00000018050978a4 */ /* 0x000fce000f8e0207 */
[----:B------:R-:W-:Y:S05]  /*03a0*/  BRA.U UP0, `(.L_x_2) ;  /* 0x0000000500147547 */ /* 0x000fea000b800000 */
[----:B0-----:R-:W0:Y:S01]  /*03b0*/  LDS.128 R16, [UR9] ;  /* 0x00000009ff107984 */ /* 0x001e220008000c00 */
[----:B------:R-:W-:Y:S01]  /*03c0*/  UMOV UR6, 0x9ee75617 ;  /* 0x9ee7561700067882 */ /* 0x000fe20000000000 */
[----:B------:R-:W-:Y:S01]  /*03d0*/  UMOV UR7, 0x3cd203af ;  /* 0x3cd203af00077882 */ /* 0x000fe20000000000 */
[----:B------:R-:W-:Y:S01]  /*03e0*/  BSSY.RECONVERGENT B0, `(.L_x_3) ;  /* 0x0000025000007945 */ /* 0x000fe20003800200 */
[----:B------:R-:W1:Y:S01]  /*03f0*/  LDS.64 R24, [UR9+0x10] ;  /* 0x00001009ff187984 */ /* 0x000e620008000a00 */
[----:B------:R-:W-:Y:S01]  /*0400*/  UMOV UR11, UR7 ;  /* 0x00000007000b7c82 */ /* 0x000fe20008000000 */
[----:B0----5:R-:W-:Y:S02]  /*0410*/  DADD R18, R6, -R18 ;  /* 0x0000000006127229 */ /* 0x021fe40000000812 */
[----:B------:R-:W-:Y:S02]  /*0420*/  DADD R28, R4, -R16 ;  /* 0x00000000041c7229 */ /* 0x000fe40000000810 */
[----:B-1----:R-:W-:Y:S01]  /*0430*/  DADD R16, R8, -R24 ;  /* 0x0000000008107229 */ /* 0x002fe20000000818 */
[----:B------:R-:W-:-:S03]  /*0440*/  IMAD.U32 R24, RZ, RZ, UR11 ;  /* 0x0000000bff187e24 */ /* 0x000fc6000f8e00ff */
[----:B------:R-:W-:-:S08]  /*0450*/  DMUL R26, R18, R18 ;  /* 0x00000012121a7228 */ /* 0x000fd00000000000 */
[----:B------:R-:W-:-:S08]  /*0460*/  DFMA R26, R28, R28, R26 ;  /* 0x0000001c1c1a722b */ /* 0x000fd0000000001a */
[----:B------:R-:W-:-:S08]  /*0470*/  DFMA R26, R16, R16, R26 ;  /* 0x00000010101a722b */ /* 0x000fd0000000001a */
[----:B------:R-:W-:Y:S02]  /*0480*/  DSETP.MAX.AND P0, P1, R26, UR6, PT ;  /* 0x000000061a007e2a */ /* 0x000fe4000b90f000 */
[----:B------:R-:W-:Y:S01]  /*0490*/  MOV R21, R27 ;  /* 0x0000001b00157202 */ /* 0x000fe20000000f00 */
[----:B------:R-:W-:-:S03]  /*04a0*/  IMAD.MOV.U32 R27, RZ, RZ, 0x3fd80000 ;  /* 0x3fd80000ff1b7424 */ /* 0x000fc600078e00ff */
[----:B------:R-:W-:Y:S02]  /*04b0*/  FSEL R33, R21, UR11, P0 ;  /* 0x0000000b15217c08 */ /* 0x000fe40008000000 */
[----:B------:R-:W-:Y:S01]  /*04c0*/  SEL R32, R26, UR6, P0 ;  /* 0x000000061a207c07 */ /* 0x000fe20008000000 */
[----:B------:R-:W-:-:S05]  /*04d0*/  IMAD.MOV.U32 R26, RZ, RZ, 0x0 ;  /* 0x00000000ff1a7424 */ /* 0x000fca00078e00ff */
[----:B------:R-:W-:-:S04]  /*04e0*/  @P1 LOP3.LUT R33, R24, 0x80000, RZ, 0xfc, !PT ;  /* 0x0008000018211812 */ /* 0x000fc800078efcff */
[----:B------:R-:W0:Y:S01]  /*04f0*/  MUFU.RSQ64H R37, R33 ;  /* 0x0000002100257308 */ /* 0x000e220000001c00 */
[----:B------:R-:W-:-:S05]  /*0500*/  VIADD R36, R33, 0xfcb00000 ;  /* 0xfcb0000021247836 */ /* 0x000fca0000000000 */
[----:B------:R-:W-:Y:S01]  /*0510*/  ISETP.GE.U32.AND P0, PT, R36, 0x7ca00000, PT ;  /* 0x7ca000002400780c */ /* 0x000fe20003f06070 */
[----:B0-----:R-:W-:-:S08]  /*0520*/  DMUL R24, R36, R36 ;  /* 0x0000002424187228 */ /* 0x001fd00000000000 */
[----:B------:R-:W-:-:S08]  /*0530*/  DFMA R24, R32, -R24, 1 ;  /* 0x3ff000002018742b */ /* 0x000fd00000000818 */
[----:B------:R-:W-:Y:S02]  /*0540*/  DFMA R26, R24, R26, 0.5 ;  /* 0x3fe00000181a742b */ /* 0x000fe4000000001a */
[----:B------:R-:W-:-:S08]  /*0550*/  DMUL R24, R36, R24 ;  /* 0x0000001824187228 */ /* 0x000fd00000000000 */
[----:B------:R-:W-:-:S08]  /*0560*/  DFMA R38, R26, R24, R36 ;  /* 0x000000181a26722b */ /* 0x000fd00000000024 */
[----:B------:R-:W-:Y:S02]  /*0570*/  DMUL R26, R32, R38 ;  /* 0x00000026201a7228 */ /* 0x000fe40000000000 */
[----:B------:R-:W-:Y:S01]  /*0580*/  VIADD R25, R39, 0xfff00000 ;  /* 0xfff0000027197836 */ /* 0x000fe20000000000 */
[----:B------:R-:W-:-:S05]  /*0590*/  MOV R24, R38 ;  /* 0x0000002600187202 */ /* 0x000fca0000000f00 */
[----:B------:R-:W-:-:S08]  /*05a0*/  DFMA R30, R26, -R26, R32 ;  /* 0x8000001a1a1e722b */ /* 0x000fd00000000020 */
[----:B------:R-:W-:Y:S01]  /*05b0*/  DFMA R34, R30, R24, R26 ;  /* 0x000000181e22722b */ /* 0x000fe2000000001a */
[----:B------:R-:W-:Y:S10]  /*05c0*/  @!P0 BRA `(.L_x_4) ;  /* 0x0000000000188947 */ /* 0x000ff40003800000 */
[----:B------:R-:W-:Y:S01]  /*05d0*/  IMAD.MOV.U32 R24, RZ, RZ, R36 ;  /* 0x000000ffff187224 */ /* 0x000fe200078e0024 */
[----:B------:R-:W-:Y:S01]  /*05e0*/  MOV R36, 0x610 ;  /* 0x0000061000247802 */ /* 0x000fe20000000f00 */
[----:B------:R-:W-:-:S07]  /*05f0*/  IMAD.MOV.U32 R34, RZ, RZ, R38 ;  /* 0x000000ffff227224 */ /* 0x000fce00078e0026 */
[----:B------:R-:W-:Y:S05]  /*0600*/  CALL.REL.NOINC `($__internal_1_$__cuda_sm20_dsqrt_rn_f64_mediumpath_v1) ;  /* 0x0000003800f07944 */ /* 0x000fea0003c00000 */
[----:B------:R-:W-:Y:S02]  /*0610*/  IMAD.MOV.U32 R34, RZ, RZ, R24 ;  /* 0x000000ffff227224 */ /* 0x000fe400078e0018 */
[----:B------:R-:W-:-:S07]  /*0620*/  IMAD.MOV.U32 R35, RZ, RZ, R25 ;  /* 0x000000ffff237224 */ /* 0x000fce00078e0019 */
.L_x_4:
[----:B------:R-:W-:Y:S05]  /*0630*/  BSYNC.RECONVERGENT B0 ;  /* 0x0000000000007941 */ /* 0x000fea0003800200 */
.L_x_3:
[-C--:B------:R-:W-:Y:S01]  /*0640*/  DMUL R24, R34, R34.reuse ;  /* 0x0000002222187228 */ /* 0x080fe20000000000 */
[----:B------:R-:W-:Y:S07]  /*0650*/  BSSY.RECONVERGENT B0, `(.L_x_5) ;  /* 0x0000012000007945 */ /* 0x000fee0003800200 */
[----:B------:R-:W-:-:S06]  /*0660*/  DMUL R24, R24, R34 ;  /* 0x0000002218187228 */ /* 0x000fcc0000000000 */
[----:B------:R-:W0:Y:S04]  /*0670*/  MUFU.RCP64H R27, R25 ;  /* 0x00000019001b7308 */ /* 0x000e280000001800 */
[----:B------:R-:W-:-:S04]  /*0680*/  IADD3 R26, PT, PT, R25, 0x300402, RZ ;  /* 0x00300402191a7810 */ /* 0x000fc80007ffe0ff */
[----:B------:R-:W-:Y:S02]  /*0690*/  FSETP.GEU.AND P0, PT, |R26|, 5.8789094863358348022e-39, PT ;  /* 0x004004021a00780b */ /* 0x000fe40003f0e200 */
[----:B0-----:R-:W-:-:S08]  /*06a0*/  DFMA R30, -R24, R26, 1 ;  /* 0x3ff00000181e742b */ /* 0x001fd0000000011a */
[----:B------:R-:W-:-:S08]  /*06b0*/  DFMA R30, R30, R30, R30 ;  /* 0x0000001e1e1e722b */ /* 0x000fd0000000001e */
[----:B------:R-:W-:-:S08]  /*06c0*/  DFMA R30, R26, R30, R26 ;  /* 0x0000001e1a1e722b */ /* 0x000fd0000000001a */
[----:B------:R-:W-:-:S08]  /*06d0*/  DFMA R32, -R24, R30, 1 ;  /* 0x3ff000001820742b */ /* 0x000fd0000000011e */
[----:B------:R-:W-:Y:S01]  /*06e0*/  DFMA R30, R30, R32, R30 ;  /* 0x000000201e1e722b */ /* 0x000fe2000000001e */
[----:B------:R-:W-:Y:S10]  /*06f0*/  @P0 BRA `(.L_x_6) ;  /* 0x00000000001c0947 */ /* 0x000ff40003800000 */
[----:B------:R-:W-:Y:S01]  /*0700*/  LOP3.LUT R21, R25, 0x7fffffff, RZ, 0xc0, !PT ;  /* 0x7fffffff19157812 */ /* 0x000fe200078ec0ff */
[----:B------:R-:W-:Y:S01]  /*0710*/  IMAD.MOV.U32 R30, RZ, RZ, R24 ;  /* 0x000000ffff1e7224 */ /* 0x000fe200078e0018 */
[----:B------:R-:W-:-:S03]  /*0720*/  MOV R26, 0x750 ;  /* 0x00000750001a7802 */ /* 0x000fc60000000f00 */
[----:B------:R-:W-:-:S07]  /*0730*/  VIADD R24, R21, 0xfff00000 ;  /* 0xfff0000015187836 */ /* 0x000fce0000000000 */
[----:B------:R-:W-:Y:S05]  /*0740*/  CALL.REL.NOINC `($__internal_0_$__cuda_sm20_dblrcp_rn_slowpath_v3) ;  /* 0x0000003400fc7944 */ /* 0x000fea0003c00000 */
[----:B------:R-:W-:Y:S02]  /*0750*/  IMAD.MOV.U32 R30, RZ, RZ, R24 ;  /* 0x000000ffff1e7224 */ /* 0x000fe400078e0018 */
[----:B------:R-:W-:-:S07]  /*0760*/  IMAD.MOV.U32 R31, RZ, RZ, R25 ;  /* 0x000000ffff1f7224 */ /* 0x000fce00078e0019 */
.L_x_6:
[----:B------:R-:W-:Y:S05]  /*0770*/  BSYNC.RECONVERGENT B0 ;  /* 0x0000000000007941 */ /* 0x000fea0003800200 */
.L_x_5:
[----:B------:R-:W0:Y:S01]  /*0780*/  LDS.64 R24, [UR10] ;  /* 0x0000000aff187984 */ /* 0x000e220008000a00 */
[----:B------:R-:W-:Y:S01]  /*0790*/  UMOV UR6, 0x616dd9f1 ;  /* 0x616dd9f100067882 */ /* 0x000fe20000000000 */
[----:B------:R-:W-:Y:S01]  /*07a0*/  UMOV UR7, 0x3dd25598 ;  /* 0x3dd2559800077882 */ /* 0x000fe20000000000 */
[----:B0-----:R-:W-:-:S08]  /*07b0*/  DMUL R24, R24, R30 ;  /* 0x0000001e18187228 */ /* 0x001fd00000000000 */
[----:B------:R-:W-:-:S08]  /*07c0*/  DMUL R24, R24, -UR6 ;  /* 0x8000000618187c28 */ /* 0x000fd00008000000 */
[-C--:B------:R-:W-:Y:S02]  /*07d0*/  DFMA R10, R28, R24.reuse, R10 ;  /* 0x000000181c0a722b */ /* 0x080fe4000000000a */
[-C--:B------:R-:W-:Y:S02]  /*07e0*/  DFMA R12, R18, R24.reuse, R12 ;  /* 0x00000018120c722b */ /* 0x080fe4000000000c */
[----:B------:R-:W-:-:S11]  /*07f0*/  DFMA R14, R16, R24, R14 ;  /* 0x00000018100e722b */ /* 0x000fd6000000000e */
.L_x_2:
[----:B------:R-:W-:-:S04]  /*0800*/  UIADD3 UR6, UPT, UPT, UR8, 0x1, URZ ;  /* 0x0000000108067890 */ /* 0x000fc8000fffe0ff */
[----:B------:R-:W-:-:S09]  /*0810*/  UISETP.GE.AND UP0, UPT, UR6, UR12, UPT ;  /* 0x0000000c0600728c */ /* 0x000fd2000bf06270 */
[----:B------:R-:W-:Y:S05]  /*0820*/  BRA.U UP0, `(.L_x_7) ;  /* 0x0000000500147547 */ /* 0x000fea000b800000 */
[----:B0-----:R-:W0:Y:S01]  /*0830*/  LDS.128 R16, [UR9+0x20] ;  /* 0x00002009ff107984 */ /* 0x001e220008000c00 */
[----:B------:R-:W-:Y:S01]  /*0840*/  UMOV UR6, 0x9ee75617 ;  /* 0x9ee7561700067882 */ /* 0x000fe20000000000 */
[----:B------:R-:W-:Y:S01]  /*0850*/  UMOV UR7, 0x3cd203af ;  /* 0x3cd203af00077882 */ /* 0x000fe20000000000 */
[----:B------:R-:W-:Y:S01]  /*0860*/  IMAD.MOV.U32 R27, RZ, RZ, 0x3fd80000 ;  /* 0x3fd80000ff1b7424 */ /* 0x000fe200078e00ff */
[----:B------:R-:W1:Y:S01]  /*0870*/  LDS.64 R28, [UR9+0x18] ;  /* 0x00001809ff1c7984 */ /* 0x000e620008000a00 */
[----:B------:R-:W-:Y:S01]  /*0880*/  UMOV UR11, UR7 ;  /* 0x00000007000b7c82 */ /* 0x000fe20008000000 */
[----:B------:R-:W-:Y:S01]  /*0890*/  BSSY.RECONVERGENT B0, `(.L_x_8) ;  /* 0x0000022000007945 */ /* 0x000fe20003800200 */
[----:B------:R-:W-:Y:S01]  /*08a0*/  MOV R26, UR11 ;  /* 0x0000000b001a7c02 */ /* 0x000fe20008000f00 */
[----:B0----5:R-:W-:Y:S02]  /*08b0*/  DADD R16, R6, -R16 ;  /* 0x0000000006107229 */ /* 0x021fe40000000810 */
[----:B------:R-:W-:-:S02]  /*08c0*/  DADD R18, R8, -R18 ;  /* 0x0000000008127229 */ /* 0x000fc40000000812 */
[----:B-1----:R-:W-:-:S04]  /*08d0*/  DADD R28, R4, -R28 ;  /* 0x00000000041c7229 */ /* 0x002fc8000000081c */
[----:B------:R-:W-:-:S08]  /*08e0*/  DMUL R24, R16, R16 ;  /* 0x0000001010187228 */ /* 0x000fd00000000000 */
[----:B------:R-:W-:-:S08]  /*08f0*/  DFMA R24, R28, R28, R24 ;  /* 0x0000001c1c18722b */ /* 0x000fd00000000018 */
[----:B------:R-:W-:-:S08]  /*0900*/  DFMA R24, R18, R18, R24 ;  /* 0x000000121218722b */ /* 0x000fd00000000018 */
[----:B------:R-:W-:Y:S02]  /*0910*/  DSETP.MAX.AND P0, P1, R24, UR6, PT ;  /* 0x0000000618007e2a */ /* 0x000fe4000b90f000 */
[----:B------:R-:W-:-:S04]  /*0920*/  IMAD.MOV.U32 R21, RZ, RZ, R25 ;  /* 0x000000ffff157224 */ /* 0x000fc800078e0019 */
[----:B------:R-:W-:Y:S02]  /*0930*/  SEL R32, R24, UR6, P0 ;  /* 0x0000000618207c07 */ /* 0x000fe40008000000 */
[----:B------:R-:W-:-:S06]  /*0940*/  FSEL R33, R21, UR11, P0 ;  /* 0x0000000b15217c08 */ /* 0x000fcc0008000000 */
[----:B------:R-:W-:Y:S01]  /*0950*/  @P1 LOP3.LUT R33, R26, 0x80000, RZ, 0xfc, !PT ;  /* 0x000800001a211812 */ /* 0x000fe200078efcff */
[----:B------:R-:W-:-:S03]  /*0960*/  IMAD.MOV.U32 R26, RZ, RZ, 0x0 ;  /* 0x00000000ff1a7424 */ /* 0x000fc600078e00ff */
        /* <DEDUP_REMOVED lines=9> */
[----:B------:R-:W-:Y:S01]  /*0a00*/  IADD3 R25, PT, PT, R39, -0x100000, RZ ;  /* 0xfff0000027197810 */ /* 0x000fe20007ffe0ff */
[----:B------:R-:W-:-:S05]  /*0a10*/  IMAD.MOV.U32 R24, RZ, RZ, R38 ;  /* 0x000000ffff187224 */ /* 0x000fca00078e0026 */
[----:B------:R-:W-:-:S08]  /*0a20*/  DFMA R30, R26, -R26, R32 ;  /* 0x8000001a1a1e722b */ /* 0x000fd00000000020 */
[----:B------:R-:W-:Y:S01]  /*0a30*/  DFMA R34, R30, R24, R26 ;  /* 0x000000181e22722b */ /* 0x000fe2000000001a */
[----:B------:R-:W-:Y:S10]  /*0a40*/  @!P0 BRA `(.L_x_9) ;  /* 0x0000000000188947 */ /* 0x000ff40003800000 */
[----:B------:R-:W-:Y:S01]  /*0a50*/  IMAD.MOV.U32 R24, RZ, RZ, R36 ;  /* 0x000000ffff187224 */ /* 0x000fe200078e0024 */
[----:B------:R-:W-:Y:S01]  /*0a60*/  MOV R36, 0xa90 ;  /* 0x00000a9000247802 */ /* 0x000fe20000000f00 */
[----:B------:R-:W-:-:S07]  /*0a70*/  IMAD.MOV.U32 R34, RZ, RZ, R38 ;  /* 0x000000ffff227224 */ /* 0x000fce00078e0026 */
[----:B------:R-:W-:Y:S05]  /*0a80*/  CALL.REL.NOINC `($__internal_1_$__cuda_sm20_dsqrt_rn_f64_mediumpath_v1) ;  /* 0x0000003400d07944 */ /* 0x000fea0003c00000 */
[----:B------:R-:W-:Y:S01]  /*0a90*/  IMAD.MOV.U32 R34, RZ, RZ, R24 ;  /* 0x000000ffff227224 */ /* 0x000fe200078e0018 */
[----:B------:R-:W-:-:S07]  /*0aa0*/  MOV R35, R25 ;  /* 0x0000001900237202 */ /* 0x000fce0000000f00 */
.L_x_9:
[----:B------:R-:W-:Y:S05]  /*0ab0*/  BSYNC.RECONVERGENT B0 ;  /* 0x0000000000007941 */ /* 0x000fea0003800200 */
.L_x_8:
[-C--:B------:R-:W-:Y:S01]  /*0ac0*/  DMUL R24, R34, R34.reuse ;  /* 0x0000002222187228 */ /* 0x080fe20000000000 */
[----:B------:R-:W-:Y:S07]  /*0ad0*/  BSSY.RECONVERGENT B0, `(.L_x_10) ;  /* 0x0000012000007945 */ /* 0x000fee0003800200 */
[----:B------:R-:W-:-:S06]  /*0ae0*/  DMUL R24, R24, R34 ;  /* 0x0000002218187228 */ /* 0x000fcc0000000000 */
[----:B------:R-:W0:Y:S04]  /*0af0*/  MUFU.RCP64H R27, R25 ;  /* 0x00000019001b7308 */ /* 0x000e280000001800 */
[----:B------:R-:W-:-:S05]  /*0b00*/  VIADD R26, R25, 0x300402 ;  /* 0x00300402191a7836 */ /* 0x000fca0000000000 */
[----:B------:R-:W-:Y:S01]  /*0b10*/  FSETP.GEU.AND P0, PT, |R26|, 5.8789094863358348022e-39, PT ;  /* 0x004004021a00780b */ /* 0x000fe20003f0e200 */
        /* <DEDUP_REMOVED lines=11> */
[----:B------:R-:W-:Y:S01]  /*0bd0*/  IMAD.MOV.U32 R30, RZ, RZ, R24 ;  /* 0x000000ffff1e7224 */ /* 0x000fe200078e0018 */
[----:B------:R-:W-:-:S07]  /*0be0*/  MOV R31, R25 ;  /* 0x00000019001f7202 */ /* 0x000fce0000000f00 */
.L_x_11:
[----:B------:R-:W-:Y:S05]  /*0bf0*/  BSYNC.RECONVERGENT B0 ;  /* 0x0000000000007941 */ /* 0x000fea0003800200 */
.L_x_10:
[----:B------:R-:W0:Y:S01]  /*0c00*/  LDS.64 R24, [UR10+0x8] ;  /* 0x0000080aff187984 */ /* 0x000e220008000a00 */
[----:B------:R-:W-:Y:S01]  /*0c10*/  UMOV UR6, 0x616dd9f1 ;  /* 0x616dd9f100067882 */ /* 0x000fe20000000000 */
[----:B------:R-:W-:Y:S01]  /*0c20*/  UMOV UR7, 0x3dd25598 ;  /* 0x3dd2559800077882 */ /* 0x000fe20000000000 */
[----:B0-----:R-:W-:-:S08]  /*0c30*/  DMUL R24, R24, R30 ;  /* 0x0000001e18187228 */ /* 0x001fd00000000000 */
[----:B------:R-:W-:-:S08]  /*0c40*/  DMUL R24, R24, -UR6 ;  /* 0x8000000618187c28 */ /* 0x000fd00008000000 */
[-C--:B------:R-:W-:Y:S02]  /*0c50*/  DFMA R10, R28, R24.reuse, R10 ;  /* 0x000000181c0a722b */ /* 0x080fe4000000000a */
[-C--:B------:R-:W-:Y:S02]  /*0c60*/  DFMA R12, R16, R24.reuse, R12 ;  /* 0x00000018100c722b */ /* 0x080fe4000000000c */
[----:B------:R-:W-:-:S11]  /*0c70*/  DFMA R14, R18, R24, R14 ;  /* 0x00000018120e722b */ /* 0x000fd6000000000e */
.L_x_7:
[----:B------:R-:W-:-:S04]  /*0c80*/  UIADD3 UR6, UPT, UPT, UR8, 0x2, URZ ;  /* 0x0000000208067890 */ /* 0x000fc8000fffe0ff */
[----:B------:R-:W-:-:S09]  /*0c90*/  UISETP.GE.AND UP0, UPT, UR6, UR12, UPT ;  /* 0x0000000c0600728c */ /* 0x000fd2000bf06270 */
[----:B------:R-:W-:Y:S05]  /*0ca0*/  BRA.U UP0, `(.L_x_12) ;  /* 0x0000000500147547 */ /* 0x000fea000b800000 */
[----:B0-----:R-:W0:Y:S01]  /*0cb0*/  LDS.128 R16, [UR9+0x30] ;  /* 0x00003009ff107984 */ /* 0x001e220008000c00 */
        /* <DEDUP_REMOVED lines=13> */
[----:B------:R-:W-:Y:S01]  /*0d90*/  IMAD.MOV.U32 R21, RZ, RZ, R27 ;  /* 0x000000ffff157224 */ /* 0x000fe200078e001b */
[----:B------:R-:W-:-:S03]  /*0da0*/  MOV R27, 0x3fd80000 ;  /* 0x3fd80000001b7802 */ /* 0x000fc60000000f00 */
[----:B------:R-:W-:Y:S01]  /*0db0*/  SEL R32, R26, UR6, P0 ;  /* 0x000000061a207c07 */ /* 0x000fe20008000000 */
[----:B------:R-:W-:Y:S01]  /*0dc0*/  IMAD.MOV.U32 R26, RZ, RZ, 0x0 ;  /* 0x00000000ff1a7424 */ /* 0x000fe200078e00ff */
[----:B------:R-:W-:-:S06]  /*0dd0*/  FSEL R33, R21, UR11, P0 ;  /* 0x0000000b15217c08 */ /* 0x000fcc0008000000 */
        /* <DEDUP_REMOVED lines=10> */
[----:B------:R-:W-:Y:S02]  /*0e80*/  VIADD R25, R39, 0xfff00000 ;  /* 0xfff0000027197836 */ /* 0x000fe40000000000 */
[----:B------:R-:W-:-:S04]  /*0e90*/  IMAD.MOV.U32 R24, RZ, RZ, R38 ;  /* 0x000000ffff187224 */ /* 0x000fc800078e0026 */
[----:B------:R-:W-:-:S08]  /*0ea0*/  DFMA R30, R26, -R26, R32 ;  /* 0x8000001a1a1e722b */ /* 0x000fd00000000020 */
[----:B------:R-:W-:Y:S01]  /*0eb0*/  DFMA R34, R30, R24, R26 ;  /* 0x000000181e22722b */ /* 0x000fe2000000001a */
[----:B------:R-:W-:Y:S10]  /*0ec0*/  @!P0 BRA `(.L_x_14) ;  /* 0x0000000000188947 */ /* 0x000ff40003800000 */
[----:B------:R-:W-:Y:S01]  /*0ed0*/  IMAD.MOV.U32 R24, RZ, RZ, R36 ;  /* 0x000000ffff187224 */ /* 0x000fe200078e0024 */
[----:B------:R-:W-:Y:S01]  /*0ee0*/  MOV R36, 0xf10 ;  /* 0x00000f1000247802 */ /* 0x000fe20000000f00 */
[----:B------:R-:W-:-:S07]  /*0ef0*/  IMAD.MOV.U32 R34, RZ, RZ, R38 ;  /* 0x000000ffff227224 */ /* 0x000fce00078e0026 */
[----:B------:R-:W-:Y:S05]  /*0f00*/  CALL.REL.NOINC `($__internal_1_$__cuda_sm20_dsqrt_rn_f64_mediumpath_v1) ;  /* 0x0000003000b07944 */ /* 0x000fea0003c00000 */
[----:B------:R-:W-:Y:S01]  /*0f10*/  MOV R34, R24 ;  /* 0x0000001800227202 */ /* 0x000fe20000000f00 */
[----:B------:R-:W-:-:S07]  /*0f20*/  IMAD.MOV.U32 R35, RZ, RZ, R25 ;  /* 0x000000ffff237224 */ /* 0x000fce00078e0019 */
.L_x_14:
[----:B------:R-:W-:Y:S05]  /*0f30*/  BSYNC.RECONVERGENT B0 ;  /* 0x0000000000007941 */ /* 0x000fea0003800200 */
.L_x_13:
        /* <DEDUP_REMOVED lines=17> */
[----:B------:R-:W-:Y:S01]  /*1050*/  MOV R30, R24 ;  /* 0x00000018001e7202 */ /* 0x000fe20000000f00 */
[----:B------:R-:W-:-:S07]  /*1060*/  IMAD.MOV.U32 R31, RZ, RZ, R25 ;  /* 0x000000ffff1f7224 */ /* 0x000fce00078e0019 */
.L_x_16:
[----:B------:R-:W-:Y:S05]  /*1070*/  BSYNC.RECONVERGENT B0 ;  /* 0x0000000000007941 */ /* 0x000fea0003800200 */
.L_x_15:
        /* <DEDUP_REMOVED lines=8> */
.L_x_12:
        /* <DEDUP_REMOVED lines=10> */
[----:B------:R-:W-:Y:S01]  /*11a0*/  IMAD.U32 R26, RZ, RZ, UR8 ;  /* 0x00000008ff1a7e24 */ /* 0x000fe2000f8e00ff */
        /* <DEDUP_REMOVED lines=10> */
[----:B------:R-:W-:Y:S02]  /*1250*/  @P1 LOP3.LUT R33, R26, 0x80000, RZ, 0xfc, !PT ;  /* 0x000800001a211812 */ /* 0x000fe400078efcff */
[----:B------:R-:W-:Y:S02]  /*1260*/  MOV R26, 0x0 ;  /* 0x00000000001a7802 */ /* 0x000fe40000000f00 */
        /* <DEDUP_REMOVED lines=14> */
[----:B------:R-:W-:Y:S01]  /*1350*/  MOV R24, R36 ;  /* 0x0000002400187202 */ /* 0x000fe20000000f00 */
[----:B------:R-:W-:Y:S01]  /*1360*/  IMAD.MOV.U32 R34, RZ, RZ, R38 ;  /* 0x000000ffff227224 */ /* 0x000fe200078e0026 */
[----:B------:R-:W-:-:S07]  /*1370*/  MOV R36, 0x1390 ;  /* 0x0000139000247802 */ /* 0x000fce0000000f00 */
[----:B------:R-:W-:Y:S05]  /*1380*/  CALL.REL.NOINC `($__internal_1_$__cuda_sm20_dsqrt_rn_f64_mediumpath_v1) ;  /* 0x0000002c00907944 */ /* 0x000fea0003c00000 */
[----:B------:R-:W-:Y:S02]  /*1390*/  IMAD.MOV.U32 R34, RZ, RZ, R24 ;  /* 0x000000ffff227224 */ /* 0x000fe400078e0018 */
[----:B------:R-:W-:-:S07]  /*13a0*/  IMAD.MOV.U32 R35, RZ, RZ, R25 ;  /* 0x000000ffff237224 */ /* 0x000fce00078e0019 */
.L_x_19:
[----:B------:R-:W-:Y:S05]  /*13b0*/  BSYNC.RECONVERGENT B0 ;  /* 0x0000000000007941 */ /* 0x000fea0003800200 */
.L_x_18:
        /* <DEDUP_REMOVED lines=14> */
[----:B------:R-:W-:Y:S02]  /*14a0*/  MOV R26, 0x14d0 ;  /* 0x000014d0001a7802 */ /* 0x000fe40000000f00 */
[----:B------:R-:W-:-:S07]  /*14b0*/  IADD3 R24, PT, PT, R21, -0x100000, RZ ;  /* 0xfff0000015187810 */ /* 0x000fce0007ffe0ff */
[----:B------:R-:W-:Y:S05]  /*14c0*/  CALL.REL.NOINC `($__internal_0_$__cuda_sm20_dblrcp_rn_slowpath_v3) ;  /* 0x00000028009c7944 */ /* 0x000fea0003c00000 */
[----:B------:R-:W-:Y:S02]  /*14d0*/  IMAD.MOV.U32 R30, RZ, RZ, R24 ;  /* 0x000000ffff1e7224 */ /* 0x000fe400078e0018 */
[----:B------:R-:W-:-:S07]  /*14e0*/  IMAD.MOV.U32 R31, RZ, RZ, R25 ;  /* 0x000000ffff1f7224 */ /* 0x000fce00078e0019 */
.L_x_21:
[----:B------:R-:W-:Y:S05]  /*14f0*/  BSYNC.RECONVERGENT B0 ;  /* 0x0000000000007941 */ /* 0x000fea0003800200 */
.L_x_20:
        /* <DEDUP_REMOVED lines=8> */
.L_x_17:
[----:B------:R-:W-:Y:S02]  /*1580*/  UIADD3 UR5, UPT, UPT, UR5, 0x4, URZ ;  /* 0x0000000405057890 */ /* 0x000fe4000fffe0ff */
[----:B------:R-:W-:-:S04]  /*1590*/  ULOP3.LUT UR6, UR13, 0x7fc, URZ, 0xc0, !UPT ;  /* 0x000007fc0d067892 */ /* 0x000fc8000f8ec0ff */
[----:B------:R-:W-:-:S09]  /*15a0*/  UISETP.NE.AND UP0, UPT, UR5, UR6, UPT ;  /* 0x000000060500728c */ /* 0x000fd2000bf05270 */
[----:B------:R-:W-:Y:S05]  /*15b0*/  BRA.U UP0, `(.L_x_22) ;  /* 0xffffffed00547547 */ /* 0x000fea000b83ffff */
[----:B------:R-:W-:-:S05]  /*15c0*/  UMOV UR5, UR6 ;  /* 0x0000000600057c82 */ /* 0x000fca0008000000 */
.L_x_1:
[----:B------:R-:W-:-:S09]  /*15d0*/  ULOP3.LUT UP0, UR6, UR13, 0x3, URZ, 0xc0, !UPT ;  /* 0x000000030d067892 */ /* 0x000fd2000f80c0ff */
[----:B------:R-:W-:Y:S05]  /*15e0*/  BRA.U !UP0, `(.L_x_23) ;  /* 0x0000000d08c07547 */ /* 0x000fea000b800000 */
[----:B------:R-:W-:-:S09]  /*15f0*/  UISETP.NE.AND UP0, UPT, UR6, 0x1, UPT ;  /* 0x000000010600788c */ /* 0x000fd2000bf05270 */
[----:B------:R-:W-:Y:S05]  /*1600*/  BRA.U !UP0, `(.L_x_24) ;  /* 0x0000000908687547 */ /* 0x000fea000b800000 */
[----:B------:R-:W1:Y:S01]  /*1610*/  S2UR UR8, SR_CgaCtaId ;  /* 0x00000000000879c3 */ /* 0x000e620000008800 */
[----:B------:R-:W2:Y:S01]  /*1620*/  LDCU UR11, c[0x0][0x3b8] ;  /* 0x00007700ff0b77ac */ /* 0x000ea20008000800 */
[----:B------:R-:W-:Y:S02]  /*1630*/  UMOV UR6, 0x400 ;  /* 0x0000040000067882 */ /* 0x000fe40000000000 */
[----:B------:R-:W-:Y:S02]  /*1640*/  UIADD3 UR7, UPT, UPT, UR6, 0x400, URZ ;  /* 0x0000040006077890 */ /* 0x000fe4000fffe0ff */
[----:B-1----:R-:W-:Y:S02]  /*1650*/  ULEA UR10, UR8, UR6, 0x18 ;  /* 0x00000006080a7291 */ /* 0x002fe4000f8ec0ff */
[----:B------:R-:W-:Y:S02]  /*1660*/  ULEA UR7, UR8, UR7, 0x18 ;  /* 0x0000000708077291 */ /* 0x000fe4000f8ec0ff */
[----:B------:R-:W-:-:S02]  /*1670*/  UIADD3 UR8, UPT, UPT, UR5, UR4, URZ ;  /* 0x0000000405087290 */ /* 0x000fc4000fffe0ff */
[----:B------:R-:W-:Y:S02]  /*1680*/  ULEA UR10, UR5, UR10, 0x3 ;  /* 0x0000000a050a7291 */ /* 0x000fe4000f8e18ff */
[----:B--2---:R-:W-:Y:S02]  /*1690*/  UISETP.GE.AND UP0, UPT, UR8, UR11, UPT ;  /* 0x0000000b0800728c */ /* 0x004fe4000bf06270 */
        /* <DEDUP_REMOVED lines=16> */
[----:B------:R-:W-:Y:S02]  /*17a0*/  IMAD.MOV.U32 R21, RZ, RZ, R27 ;  /* 0x000000ffff157224 */ /* 0x000fe400078e001b */
[----:B------:R-:W-:Y:S02]  /*17b0*/  IMAD.MOV.U32 R27, RZ, RZ, 0x3fd80000 ;  /* 0x3fd80000ff1b7424 */ /* 0x000fe400078e00ff */
[----:B------:R-:W-:Y:S01]  /*17c0*/  SEL R32, R26, UR6, P0 ;  /* 0x000000061a207c07 */ /* 0x000fe20008000000 */
[----:B------:R-:W-:Y:S01]  /*17d0*/  IMAD.MOV.U32 R26, RZ, RZ, 0x0 ;  /* 0x00000000ff1a7424 */ /* 0x000fe200078e00ff */
[----:B------:R-:W-:-:S06]  /*17e0*/  FSEL R33, R21, UR11, P0 ;  /* 0x0000000b15217c08 */ /* 0x000fcc0008000000 */
[----:B------:R-:W-:-:S04]  /*17f0*/  @P1 LOP3.LUT R33, R24, 0x80000, RZ, 0xfc, !PT ;  /* 0x0008000018211812 */ /* 0x000fc800078efcff */
[----:B------:R-:W0:Y:S01]  /*1800*/  MUFU.RSQ64H R37, R33 ;  /* 0x0000002100257308 */ /* 0x000e220000001c00 */
[----:B------:R-:W-:-:S04]  /*1810*/  IADD3 R36, PT, PT, R33, -0x3500000, RZ ;  /* 0xfcb0000021247810 */ /* 0x000fc80007ffe0ff */
[----:B------:R-:W-:Y:S02]  /*1820*/  ISETP.GE.U32.AND P0, PT, R36, 0x7ca00000, PT ;  /* 0x7ca000002400780c */ /* 0x000fe40003f06070 */
        /* <DEDUP_REMOVED lines=12> */
[----:B------:R-:W-:Y:S02]  /*18f0*/  MOV R34, R38 ;  /* 0x0000002600227202 */ /* 0x000fe40000000f00 */
[----:B------:R-:W-:-:S07]  /*1900*/  MOV R36, 0x1920 ;  /* 0x0000192000247802 */ /* 0x000fce0000000f00 */
[----:B------:R-:W-:Y:S05]  /*1910*/  CALL.REL.NOINC `($__internal_1_$__cuda_sm20_dsqrt_rn_f64_mediumpath_v1) ;  /* 0x00000028002c7944 */ /* 0x000fea0003c00000 */
[----:B------:R-:W-:Y:S02]  /*1920*/  IMAD.MOV.U32 R34, RZ, RZ, R24 ;  /* 0x000000ffff227224 */ /* 0x000fe400078e0018 */
[----:B------:R-:W-:-:S07]  /*1930*/  IMAD.MOV.U32 R35, RZ, RZ, R25 ;  /* 0x000000ffff237224 */ /* 0x000fce00078e0019 */
.L_x_27:
[----:B------:R-:W-:Y:S05]  /*1940*/  BSYNC.RECONVERGENT B0 ;  /* 0x0000000000007941 */ /* 0x000fea0003800200 */
.L_x_26:
        /* <DEDUP_REMOVED lines=12> */
[----:B------:R-:W-:Y:S02]  /*1a10*/  LOP3.LUT R21, R25, 0x7fffffff, RZ, 0xc0, !PT ;  /* 0x7fffffff19157812 */ /* 0x000fe400078ec0ff */
[----:B------:R-:W-:Y:S02]  /*1a20*/  MOV R30, R24 ;  /* 0x00000018001e7202 */ /* 0x000fe40000000f00 */
[----:B------:R-:W-:Y:S01]  /*1a30*/  MOV R26, 0x1a60 ;  /* 0x00001a60001a7802 */ /* 0x000fe20000000f00 */
[----:B------:R-:W-:-:S07]  /*1a40*/  VIADD R24, R21, 0xfff00000 ;  /* 0xfff0000015187836 */ /* 0x000fce0000000000 */
[----:B------:R-:W-:Y:S05]  /*1a50*/  CALL.REL.NOINC `($__internal_0_$__cuda_sm20_dblrcp_rn_slowpath_v3) ;  /* 0x0000002400387944 */ /* 0x000fea0003c00000 */
[----:B------:R-:W-:Y:S02]  /*1a60*/  IMAD.MOV.U32 R30, RZ, RZ, R24 ;  /* 0x000000ffff1e7224 */ /* 0x000fe400078e0018 */
[----:B------:R-:W-:-:S07]  /*1a70*/  IMAD.MOV.U32 R31, RZ, RZ, R25 ;  /* 0x000000ffff1f7224 */ /* 0x000fce00078e0019 */
.L_x_29:
[----:B------:R-:W-:Y:S05]  /*1a80*/  BSYNC.RECONVERGENT B0 ;  /* 0x0000000000007941 */ /* 0x000fea0003800200 */
.L_x_28:
        /* <DEDUP_REMOVED lines=8> */
.L_x_25:
[----:B------:R-:W1:Y:S01]  /*1b10*/  LDCU UR7, c[0x0][0x3b8] ;  /* 0x00007700ff0777ac */ /* 0x000e620008000800 */
[----:B------:R-:W-:-:S04]  /*1b20*/  UIADD3 UR6, UPT, UPT, UR8, 0x1, URZ ;  /* 0x0000000108067890 */ /* 0x000fc8000fffe0ff */
[----:B-1----:R-:W-:-:S09]  /*1b30*/  UISETP.GE.AND UP0, UPT, UR6, UR7, UPT ;  /* 0x000000070600728c */ /* 0x002fd2000bf06270 */
        /* <DEDUP_REMOVED lines=16> */
[----:B------:R-:W-:-:S04]  /*1c40*/  MOV R21, R25 ;  /* 0x0000001900157202 */ /* 0x000fc80000000f00 */
[----:B------:R-:W-:Y:S02]  /*1c50*/  FSEL R33, R21, UR8, P0 ;  /* 0x0000000815217c08 */ /* 0x000fe40008000000 */
[----:B------:R-:W-:-:S06]  /*1c60*/  SEL R32, R24, UR6, P0 ;  /* 0x0000000618207c07 */ /* 0x000fcc0008000000 */
        /* <DEDUP_REMOVED lines=22> */
.L_x_32:
[----:B------:R-:W-:Y:S05]  /*1dd0*/  BSYNC.RECONVERGENT B0 ;  /* 0x0000000000007941 */ /* 0x000fea0003800200 */
.L_x_31:
        /* <DEDUP_REMOVED lines=19> */
.L_x_34:
[----:B------:R-:W-:Y:S05]  /*1f10*/  BSYNC.RECONVERGENT B0 ;  /* 0x0000000000007941 */ /* 0x000fea0003800200 */
.L_x_33:
        /* <DEDUP_REMOVED lines=8> */
.L_x_30:
[----:B------:R-:W-:-:S12]  /*1fa0*/  UIADD3 UR5, UPT, UPT, UR5, 0x2, URZ ;  /* 0x0000000205057890 */ /* 0x000fd8000fffe0ff */
.L_x_24:
[----:B------:R-:W1:Y:S01]  /*1fb0*/  LDCU UR8, c[0x0][0x3b8] ;  /* 0x00007700ff0877ac */ /* 0x000e620008000800 */
[----:B------:R-:W-:Y:S02]  /*1fc0*/  UIADD3 UR7, UPT, UPT, UR5, UR4, URZ ;  /* 0x0000000405077290 */ /* 0x000fe4000fffe0ff */
[----:B------:R-:W-:Y:S02]  /*1fd0*/  ULOP3.LUT UR6, UR13, 0x1, URZ, 0xc0, !UPT ;  /* 0x000000010d067892 */ /* 0x000fe4000f8ec0ff */
[----:B-1----:R-:W-:-:S04]  /*1fe0*/  UISETP.GE.AND UP0, UPT, UR7, UR8, UPT ;  /* 0x000000080700728c */ /* 0x002fc8000bf06270 */
[----:B------:R-:W-:-:S09]  /*1ff0*/  UISETP.NE.U32.OR UP0, UPT, UR6, 0x1, UP0 ;  /* 0x000000010600788c */ /* 0x000fd20008705470 */
[----:B------:R-:W-:Y:S05]  /*2000*/  BRA.U UP0, `(.L_x_23) ;  /* 0x0000000500387547 */ /* 0x000fea000b800000 */
[----:B------:R-:W1:Y:S01]  /*2010*/  S2UR UR7, SR_CgaCtaId ;  /* 0x00000000000779c3 */ /* 0x000e620000008800 */
[----:B------:R-:W-:Y:S01]  /*2020*/  UMOV UR6, 0x400 ;  /* 0x0000040000067882 */ /* 0x000fe20000000000 */
[----:B------:R-:W-:Y:S01]  /*2030*/  BSSY.RECONVERGENT B0, `(.L_x_35) ;  /* 0x000002b000007945 */ /* 0x000fe20003800200 */
[----:B------:R-:W-:-:S04]  /*2040*/  UIADD3 UR6, UPT, UPT, UR6, 0x400, URZ ;  /* 0x0000040006067890 */ /* 0x000fc8000fffe0ff */
[----:B-1----:R-:W-:-:S03]  /*2050*/  ULEA UR6, UR7, UR6, 0x18 ;  /* 0x0000000607067291 */ /* 0x002fc6000f8ec0ff */
[----:B------:R-:W-:Y:S01]  /*2060*/  UMOV UR7, 0x3cd203af ;  /* 0x3cd203af00077882 */ /* 0x000fe20000000000 */
[----:B------:R-:W-:Y:S01]  /*2070*/  UIMAD UR6, UR5, 0x18, UR6 ;  /* 0x00000018050678a4 */ /* 0x000fe2000f8e0206 */
[----:B------:R-:W-:-:S08]  /*2080*/  UMOV UR8, UR7 ;  /* 0x0000000700087c82 */ /* 0x000fd00008000000 */
[----:B0-----:R-:W0:Y:S04]  /*2090*/  LDS.128 R16, [UR6] ;  /* 0x00000006ff107984 */ /* 0x001e280008000c00 */
[----:B------:R-:W1:Y:S01]  /*20a0*/  LDS.64 R24, [UR6+0x10] ;  /* 0x00001006ff187984 */ /* 0x000e620008000a00 */
[----:B------:R-:W-:Y:S01]  /*20b0*/  UMOV UR6, 0x9ee75617 ;  /* 0x9ee7561700067882 */ /* 0x000fe20000000000 */
[----:B0----5:R-:W-:Y:S02]  /*20c0*/  DADD R18, R6, -R18 ;  /* 0x0000000006127229 */ /* 0x021fe40000000812 */
[----:B------:R-:W-:Y:S02]  /*20d0*/  DADD R28, R4, -R16 ;  /* 0x00000000041c7229 */ /* 0x000fe40000000810 */
[----:B-1----:R-:W-:Y:S01]  /*20e0*/  DADD R16, R8, -R24 ;  /* 0x0000000008107229 */ /* 0x002fe20000000818 */
[----:B------:R-:W-:-:S03]  /*20f0*/  MOV R24, UR8 ;  /* 0x0000000800187c02 */ /* 0x000fc60008000f00 */
        /* <DEDUP_REMOVED lines=30> */
.L_x_36:
[----:B------:R-:W-:Y:S05]  /*22e0*/  BSYNC.RECONVERGENT B0 ;  /* 0x0000000000007941 */ /* 0x000fea0003800200 */
.L_x_35:
        /* <DEDUP_REMOVED lines=19> */
.L_x_38:
[----:B------:R-:W-:Y:S05]  /*2420*/  BSYNC.RECONVERGENT B0 ;  /* 0x0000000000007941 */ /* 0x000fea0003800200 */
.L_x_37:
[----:B------:R-:W0:Y:S01]  /*2430*/  S2UR UR7, SR_CgaCtaId ;  /* 0x00000000000779c3 */ /* 0x000e220000008800 */
[----:B------:R-:W-:Y:S02]  /*2440*/  UMOV UR6, 0x400 ;  /* 0x0000040000067882 */ /* 0x000fe40000000000 */
[----:B0-----:R-:W-:-:S03]  /*2450*/  ULEA UR6, UR7, UR6, 0x18 ;  /* 0x0000000607067291 */ /* 0x001fc6000f8ec0ff */
[----:B------:R-:W-:Y:S01]  /*2460*/  UMOV UR7, 0x3dd25598 ;  /* 0x3dd2559800077882 */ /* 0x000fe20000000000 */
[----:B------:R-:W-:-:S03]  /*2470*/  ULEA UR5, UR5, UR6, 0x3 ;  /* 0x0000000605057291 */ /* 0x000fc6000f8e18ff */
[----:B------:R-:W-:-:S06]  /*2480*/  UMOV UR6, 0x616dd9f1 ;  /* 0x616dd9f100067882 */ /* 0x000fcc0000000000 */
[----:B------:R-:W0:Y:S02]  /*2490*/  LDS.64 R24, [UR5] ;  /* 0x00000005ff187984 */ /* 0x000e240008000a00 */
[----:B0-----:R-:W-:-:S08]  /*24a0*/  DMUL R24, R24, R30 ;  /* 0x0000001e18187228 */ /* 0x001fd00000000000 */
[----:B------:R-:W-:-:S08]  /*24b0*/  DMUL R24, R24, -UR6 ;  /* 0x8000000618187c28 */ /* 0x000fd00008000000 */
[-C--:B------:R-:W-:Y:S02]  /*24c0*/  DFMA R10, R28, R24.reuse, R10 ;  /* 0x000000181c0a722b */ /* 0x080fe4000000000a */
[-C--:B------:R-:W-:Y:S02]  /*24d0*/  DFMA R12, R18, R24.reuse, R12 ;  /* 0x00000018120c722b */ /* 0x080fe4000000000c */
[----:B------:R-:W-:-:S11]  /*24e0*/  DFMA R14, R16, R24, R14 ;  /* 0x00000018100e722b */ /* 0x000fd6000000000e */
.L_x_23:
[----:B------:R-:W1:Y:S01]  /*24f0*/  LDCU UR5, c[0x0][0x3b8] ;  /* 0x00007700ff0577ac */ /* 0x000e620008000800 */
[----:B------:R-:W-:-:S04]  /*2500*/  UIADD3 UR4, UPT, UPT, UR13, UR4, URZ ;  /* 0x000000040d047290 */ /* 0x000fc8000fffe0ff */
[----:B-1----:R-:W-:Y:S01]  /*2510*/  UISETP.GE.AND UP0, UPT, UR4, UR5, UPT ;  /* 0x000000050400728c */ /* 0x002fe2000bf06270 */
[----:B------:R-:W-:Y:S08]  /*2520*/  BAR.SYNC.DEFER_BLOCKING 0x0 ;  /* 0x0000000000007b1d */ /* 0x000ff00000010000 */
[----:B------:R-:W-:Y:S05]  /*2530*/  BRA.U !UP0, `(.L_x_39) ;  /* 0xffffffdd08287547 */ /* 0x000fea000b83ffff */
.L_x_0:
[----:B------:R-:W1:Y:S08]  /*2540*/  LDC.64 R18, c[0x0][0x3a8] ;  /* 0x0000ea00ff127b82 */ /* 0x000e700000000a00 */
[----:B0-----:R-:W0:Y:S08]  /*2550*/  LDC.64 R16, c[0x0][0x390] ;  /* 0x0000e400ff107b82 */ /* 0x001e300000000a00 */
[----:B------:R-:W2:Y:S01]  /*2560*/  LDC.64 R34, c[0x0][0x3a0] ;  /* 0x0000e800ff227b82 */ /* 0x000ea20000000a00 */
[----:B-1----:R-:W-:-:S05]  /*2570*/  IMAD.WIDE R18, R0, 0x18, R18 ;  /* 0x0000001800127825 */ /* 0x002fca00078e0212 */
[----:B------:R2:W-:Y:S01]  /*2580*/  STG.E.64 desc[UR14][R18.64], R10 ;  /* 0x0000000a12007986 */ /* 0x0005e2000c101b0e */
[----:B0-----:R-:W-:-:S03]  /*2590*/  IMAD.WIDE R16, R0, 0x18, R16 ;  /* 0x0000001800107825 */ /* 0x001fc600078e0210 */
[----:B------:R0:W-:Y:S04]  /*25a0*/  STG.E.64 desc[UR14][R18.64+0x8], R12 ;  /* 0x0000080c12007986 */ /* 0x0001e8000c101b0e */
[----:B------:R1:W-:Y:S04]  /*25b0*/  STG.E.64 desc[UR14][R18.64+0x10], R14 ;  /* 0x0000100e12007986 */ /* 0x0003e8000c101b0e */
[----:B------:R-:W3:Y:S04]  /*25c0*/  LDG.E.64 R28, desc[UR14][R16.64] ;  /* 0x0000000e101c7981 */ /* 0x000ee8000c1e1b00 */
[----:B------:R-:W4:Y:S04]  /*25d0*/  LDG.E.64 R30, desc[UR14][R16.64+0x8] ;  /* 0x0000080e101e7981 */ /* 0x000f28000c1e1b00 */
[----:B------:R-:W4:Y:S01]  /*25e0*/  LDG.E.64 R32, desc[UR14][R16.64+0x10] ;  /* 0x0000100e10207981 */ /* 0x000f22000c1e1b00 */
[----:B------:R-:W-:Y:S01]  /*25f0*/  DMUL R20, R10, 0.5 ;  /* 0x3fe000000a147828 */ /* 0x000fe20000000000 */
[----:B------:R-:W-:Y:S01]  /*2600*/  UMOV UR6, 0x9999999a ;  /* 0x9999999a00067882 */ /* 0x000fe20000000000 */
[----:B------:R-:W-:Y:S01]  /*2610*/  DMUL R24, R12, 0.5 ;  /* 0x3fe000000c187828 */ /* 0x000fe20000000000 */
[----:B------:R-:W-:Y:S01]  /*2620*/  UMOV UR7, 0x3fb99999 ;  /* 0x3fb9999900077882 */ /* 0x000fe20000000000 */
[----:B------:R-:W-:Y:S01]  /*2630*/  DMUL R26, R14, 0.5 ;  /* 0x3fe000000e1a7828 */ /* 0x000fe20000000000 */
[----:B--2---:R-:W-:Y:S01]  /*2640*/  IMAD.WIDE R10, R0, 0x18, R34 ;  /* 0x00000018000a7825 */ /* 0x004fe200078e0222 */
[----:B------:R-:W-:-:S02]  /*2650*/  SHF.R.S32.HI R3, RZ, 0x1f, R0 ;  /* 0x0000001fff037819 */ /* 0x000fc40000011400 */
[----:B0-----:R-:W-:Y:S01]  /*2660*/  CS2R R12, SRZ ;  /* 0x00000000000c7805 */ /* 0x001fe2000001ff00 */
[----:B------:R-:W-:Y:S01]  /*2670*/  UISETP.GE.AND UP0, UPT, UR5, 0x1, UPT ;  /* 0x000000010500788c */ /* 0x000fe2000bf06270 */
[----:B---3--:R-:W-:Y:S02]  /*2680*/  DFMA R20, R20, UR6, R28 ;  /* 0x0000000614147c2b */ /* 0x008fe4000800001c */
[----:B----4-:R-:W-:-:S05]  /*2690*/  DFMA R24, R24, UR6, R30 ;  /* 0x0000000618187c2b */ /* 0x010fca000800001e */
[----:B------:R0:W-:Y:S01]  /*26a0*/  STG.E.64 desc[UR14][R10.64], R20 ;  /* 0x000000140a007986 */ /* 0x0001e2000c101b0e */
[----:B------:R-:W-:-:S03]  /*26b0*/  DFMA R26, R26, UR6, R32 ;  /* 0x000000061a1a7c2b */ /* 0x000fc60008000020 */
[----:B------:R0:W-:Y:S04]  /*26c0*/  STG.E.64 desc[UR14][R10.64+0x8], R24 ;  /* 0x000008180a007986 */ /* 0x0001e8000c101b0e */
[----:B------:R0:W-:Y:S01]  /*26d0*/  STG.E.64 desc[UR14][R10.64+0x10], R26 ;  /* 0x0000101a0a007986 */ /* 0x0001e2000c101b0e */
[----:B------:R-:W-:Y:S06]  /*26e0*/  MEMBAR.SC.GPU ;  /* 0x0000000000007992 */ /* 0x000fec0000002000 */
[----:B------:R-:W-:-:S00]  /*26f0*/  ERRBAR ;  /* 0x00000000000079ab */ /* 0x000fc00000000000 */
[----:B------:R-:W-:Y:S06]  /*2700*/  CGAERRBAR ;  /* 0x00000000000075ab */ /* 0x000fec0000000000 */
[----:B------:R-:W-:Y:S01]  /*2710*/  CCTL.IVALL ;  /* 0x00000000ff00798f */ /* 0x000fe20002000000 */
[----:B-1----:R-:W-:Y:S02]  /*2720*/  CS2R R14, SRZ ;  /* 0x00000000000e7805 */ /* 0x002fe4000001ff00 */
[----:B------:R-:W-:Y:S01]  /*2730*/  CS2R R18, SRZ ;  /* 0x0000000000127805 */ /* 0x000fe2000001ff00 */
[----:B------:R-:W-:Y:S06]  /*2740*/  BRA.U !UP0, `(.L_x_40) ;  /* 0x00000015087c7547 */ /* 0x000fec000b800000 */
[----:B------:R-:W1:Y:S01]  /*2750*/  LDC.64 R12, c[0x0][0x398] ;  /* 0x0000e600ff0c7b82 */ /* 0x000e620000000a00 */
[----:B------:R-:W-:Y:S02]  /*2760*/  IMAD R3, R3, 0x18, RZ ;  /* 0x0000001803037824 */ /* 0x000fe400078e02ff */
[----:B-1----:R-:W-:-:S04]  /*2770*/  IMAD.WIDE.U32 R12, R0, 0x18, R12 ;  /* 0x00000018000c7825 */ /* 0x002fc800078e000c */
[----:B------:R-:W-:-:S05]  /*2780*/  IMAD.IADD R13, R13, 0x1, R3 ;  /* 0x000000010d0d7824 */ /* 0x000fca00078e0203 */
[----:B0-----:R-:W2:Y:S04]  /*2790*/  LDG.E.64 R20, desc[UR14][R12.64] ;  /* 0x0000000e0c147981 */ /* 0x001ea8000c1e1b00 */
[----:B------:R-:W3:Y:S04]  /*27a0*/  LDG.E.64 R18, desc[UR14][R12.64+0x8] ;  /* 0x0000080e0c127981 */ /* 0x000ee8000c1e1b00 */
[----:B------:R0:W4:Y:S01]  /*27b0*/  LDG.E.64 R14, desc[UR14][R12.64+0x10] ;  /* 0x0000100e0c0e7981 */ /* 0x000122000c1e1b00 */
[----:B------:R-:W1:Y:S01]  /*27c0*/  S2R R24, SR_CgaCtaId ;  /* 0x0000000000187919 */ /* 0x000e620000008800 */
[----:B------:R-:W-:-:S05]  /*27d0*/  MOV R3, 0x400 ;  /* 0x0000040000037802 */ /* 0x000fca0000000f00 */
[----:B------:R-:W-:Y:S01]  /*27e0*/  VIADD R3, R3, 0x1000 ;  /* 0x0000100003037836 */ /* 0x000fe20000000000 */
[----:B0-----:R-:W-:Y:S01]  /*27f0*/  CS2R R12, SRZ ;  /* 0x00000000000c7805 */ /* 0x001fe2000001ff00 */
[----:B------:R-:W-:Y:S01]  /*2800*/  ULOP3.LUT UR8, UR13, 0x7fe, URZ, 0xc0, !UPT ;  /* 0x000007fe0d087892 */ /* 0x000fe2000f8ec0ff */
[----:B------:R-:W-:Y:S02]  /*2810*/  UMOV UR4, URZ ;  /* 0x000000ff00047c82 */ /* 0x000fe40008000000 */
[----:B-1----:R-:W-:-:S05]  /*2820*/  LEA R3, R24, R3, 0x18 ;  /* 0x0000000318037211 */ /* 0x002fca00078ec0ff */
[----:B------:R-:W-:Y:S01]  /*2830*/  IMAD R3, R2, 0x18, R3 ;  /* 0x0000001802037824 */ /* 0x000fe200078e0203 */
[----:B--2---:R-:W-:Y:S02]  /*2840*/  DMUL R28, R20, 0.5 ;  /* 0x3fe00000141c7828 */ /* 0x004fe40000000000 */
[----:B---3--:R-:W-:Y:S02]  /*2850*/  DMUL R18, R18, 0.5 ;  /* 0x3fe0000012127828 */ /* 0x008fe40000000000 */
[----:B----4-:R-:W-:-:S04]  /*2860*/  DMUL R14, R14, 0.5 ;  /* 0x3fe000000e0e7828 */ /* 0x010fc80000000000 */
[----:B-----5:R-:W-:Y:S02]  /*2870*/  DFMA R28, R28, UR6, R4 ;  /* 0x000000061c1c7c2b */ /* 0x020fe40008000004 */
[----:B------:R-:W-:Y:S01]  /*2880*/  DFMA R20, R18, UR6, R6 ;  /* 0x0000000612147c2b */ /* 0x000fe20008000006 */
[----:B------:R-:W-:Y:S01]  /*2890*/  CS2R R18, SRZ ;  /* 0x0000000000127805 */ /* 0x000fe2000001ff00 */
[----:B------:R-:W-:Y:S01]  /*28a0*/  DFMA R8, R14, UR6, R8 ;  /* 0x000000060e087c2b */ /* 0x000fe20008000008 */
[----:B------:R-:W-:-:S10]  /*28b0*/  CS2R R14, SRZ ;  /* 0x00000000000e7805 */ /* 0x000fd4000001ff00 */
.L_x_64:
[----:B0-----:R-:W0:Y:S01]  /*28c0*/  LDC.64 R4, c[0x0][0x398] ;  /* 0x0000e600ff047b82 */ /* 0x001e220000000a00 */
[----:B------:R-:W-:-:S04]  /*28d0*/  VIADD R7, R2, UR4 ;  /* 0x0000000402077c36 */ /* 0x000fc80008000000 */
[----:B0-----:R-:W-:-:S05]  /*28e0*/  IMAD.WIDE R4, R7, 0x18, R4 ;  /* 0x0000001807047825 */ /* 0x001fca00078e0204 */
[----:B------:R-:W2:Y:S04]  /*28f0*/  LDG.E.64 R6, desc[UR14][R4.64] ;  /* 0x0000000e04067981 */ /* 0x000ea8000c1e1b00 */
[----:B------:R-:W3:Y:S04]  /*2900*/  LDG.E.64 R24, desc[UR14][R4.64+0x8] ;  /* 0x0000080e04187981 */ /* 0x000ee8000c1e1b00 */
[----:B------:R-:W4:Y:S01]  /*2910*/  LDG.E.64 R26, desc[UR14][R4.64+0x10] ;  /* 0x0000100e041a7981 */ /* 0x000f22000c1e1b00 */
[----:B------:R-:W-:Y:S01]  /*2920*/  UISETP.NE.AND UP0, UPT, UR13, 0x1, UPT ;  /* 0x000000010d00788c */ /* 0x000fe2000bf05270 */
[----:B------:R-:W-:-:S02]  /*2930*/  UMOV UR5, URZ ;  /* 0x000000ff00057c82 */ /* 0x000fc40008000000 */
[----:B--2---:R0:W-:Y:S04]  /*2940*/  STS.64 [R3], R6 ;  /* 0x0000000603007388 */ /* 0x0041e80000000a00 */
[----:B---3--:R0:W-:Y:S04]  /*2950*/  STS.64 [R3+0x8], R24 ;  /* 0x0000081803007388 */ /* 0x0081e80000000a00 */
[----:B----4-:R0:W-:Y:S01]  /*2960*/  STS.64 [R3+0x10], R26 ;  /* 0x0000101a03007388 */ /* 0x0101e20000000a00 */
[----:B------:R-:W-:Y:S06]  /*2970*/  BAR.SYNC.DEFER_BLOCKING 0x0 ;  /* 0x0000000000007b1d */ /* 0x000fec0000010000 */
[----:B------:R-:W-:Y:S05]  /*2980*/  BRA.U !UP0, `(.L_x_41) ;  /* 0x0000000d08287547 */ /* 0x000fea000b800000 */
[----:B------:R-:W1:Y:S01]  /*2990*/  LDCU UR17, c[0x0][0x3b8] ;  /* 0x00007700ff1177ac */ /* 0x000e620008000800 */
[----:B------:R-:W-:-:S05]  /*29a0*/  UMOV UR5, URZ ;  /* 0x000000ff00057c82 */ /* 0x000fca0008000000 */
.L_x_56:
[----:B------:R-:W2:Y:S01]  /*29b0*/  S2UR UR7, SR_CgaCtaId ;  /* 0x00000000000779c3 */ /* 0x000ea20000008800 */
[----:B------:R-:W-:Y:S01]  /*29c0*/  UIADD3 UR9, UPT, UPT, UR5, UR4, URZ ;  /* 0x0000000405097290 */ /* 0x000fe2000fffe0ff */
[----:B------:R-:W-:-:S03]  /*29d0*/  UMOV UR6, 0x400 ;  /* 0x0000040000067882 */ /* 0x000fc60000000000 */
[----:B-1----:R-:W-:Y:S02]  /*29e0*/  UISETP.GE.AND UP1, UPT, UR9, UR17, UPT ;  /* 0x000000110900728c */ /* 0x002fe4000bf26270 */
[----:B------:R-:W-:Y:S02]  /*29f0*/  UIADD3 UR11, UPT, UPT, UR6, 0x400, URZ ;  /* 0x00000400060b7890 */ /* 0x000fe4000fffe0ff */
[----:B------:R-:W-:Y:S02]  /*2a00*/  UIADD3 UR12, UPT, UPT, UR6, 0x1000, URZ ;  /* 0x00001000060c7890 */ /* 0x000fe4000fffe0ff */
[----:B--2---:R-:W-:Y:S02]  /*2a10*/  ULEA UR10, UR7, UR6, 0x18 ;  /* 0x00000006070a7291 */ /* 0x004fe4000f8ec0ff */
[----:B------:R-:W-:Y:S02]  /*2a20*/  ULEA UR11, UR7, UR11, 0x18 ;  /* 0x0000000b070b7291 */ /* 0x000fe4000f8ec0ff */
[----:B------:R-:W-:-:S02]  /*2a30*/  ULEA UR12, UR7, UR12, 0x18 ;  /* 0x0000000c070c7291 */ /* 0x000fc4000f8ec0ff */
[----:B------:R-:W-:Y:S02]  /*2a40*/  ULEA UR10, UR5, UR10, 0x3 ;  /* 0x0000000a050a7291 */ /* 0x000fe4000f8e18ff */
[----:B------:R-:W-:Y:S02]  /*2a50*/  UIMAD UR11, UR5, 0x18, UR11 ;  /* 0x00000018050b78a4 */ /* 0x000fe4000f8e020b */
[----:B------:R-:W-:Y:S02]  /*2a60*/  UIMAD UR12, UR5, 0x18, UR12 ;  /* 0x00000018050c78a4 */ /* 0x000fe4000f8e020c */
[----:B------:R-:W-:-:S04]  /*2a70*/  UIADD3 UR5, UPT, UPT, UR5, 0x2, URZ ;  /* 0x0000000205057890 */ /* 0x000fc8000fffe0ff */
[----:B------:R-:W-:Y:S01]  /*2a80*/  UISETP.NE.AND UP0, UPT, UR5, UR8, UPT ;  /* 0x000000080500728c */ /* 0x000fe2000bf05270 */
[----:B------:R-:W-:Y:S10]  /*2a90*/  BRA.U UP1, `(.L_x_42) ;  /* 0x0000000501687547 */ /* 0x000ff4000b800000 */
[----:B------:R-:W-:Y:S01]  /*2aa0*/  ISETP.NE.AND P0, PT, R0, UR9, PT ;  /* 0x0000000900007c0c */ /* 0x000fe2000bf05270 */
[----:B------:R-:W-:Y:S01]  /*2ab0*/  BSSY.RECONVERGENT B0, `(.L_x_43) ;  /* 0x0000014000007945 */ /* 0x000fe20003800200 */
[----:B------:R-:W-:Y:S02]  /*2ac0*/  CS2R R38, SRZ ;  /* 0x0000000000267805 */ /* 0x000fe4000001ff00 */
[----:B0-----:R-:W-:Y:S02]  /*2ad0*/  CS2R R6, SRZ ;  /* 0x0000000000067805 */ /* 0x001fe4000001ff00 */
[----:B------:R-:W-:-:S07]  /*2ae0*/  CS2R R4, SRZ ;  /* 0x0000000000047805 */ /* 0x000fce000001ff00 */
[----:B------:R-:W-:Y:S05]  /*2af0*/  @!P0 BRA `(.L_x_44) ;  /* 0x00000000003c8947 */ /* 0x000fea0003800000 */
[----:B------:R-:W0:Y:S01]  /*2b00*/  LDS.128 R4, [UR12] ;  /* 0x0000000cff047984 */ /* 0x000e220008000c00 */
[----:B------:R-:W-:Y:S01]  /*2b10*/  UMOV UR6, 0x9999999a ;  /* 0x9999999a00067882 */ /* 0x000fe20000000000 */
[----:B------:R-:W-:Y:S02]  /*2b20*/  UMOV UR7, 0x3fb99999 ;  /* 0x3fb9999900077882 */ /* 0x000fe40000000000 */
[----:B------:R-:W1:Y:S04]  /*2b30*/  LDS.64 R32, [UR12+0x10] ;  /* 0x0000100cff207984 */ /* 0x000e680008000a00 */
[----:B------:R-:W2:Y:S04]  /*2b40*/  LDS.128 R24, [UR11] ;  /* 0x0000000bff187984 */ /* 0x000ea80008000c00 */
[----:B------:R-:W3:Y:S01]  /*2b50*/  LDS.64 R30, [UR11+0x10] ;  /* 0x0000100bff1e7984 */ /* 0x000ee20008000a00 */
[----:B0-----:R-:W-:-:S02]  /*2b60*/  DMUL R4, R4, 0.5 ;  /* 0x3fe0000004047828 */ /* 0x001fc40000000000 */
[----:B------:R-:W-:Y:S02]  /*2b70*/  DMUL R6, R6, 0.5 ;  /* 0x3fe0000006067828 */ /* 0x000fe40000000000 */
[----:B-1----:R-:W-:-:S04]  /*2b80*/  DMUL R32, R32, 0.5 ;  /* 0x3fe0000020207828 */ /* 0x002fc80000000000 */
[----:B--2---:R-:W-:Y:S02]  /*2b90*/  DFMA R4, R4, UR6, R24 ;  /* 0x0000000604047c2b */ /* 0x004fe40008000018 */
[----:B------:R-:W-:Y:S02]  /*2ba0*/  DFMA R6, R6, UR6, R26 ;  /* 0x0000000606067c2b */ /* 0x000fe4000800001a */
[----:B---3--:R-:W-:-:S04]  /*2bb0*/  DFMA R30, R32, UR6, R30 ;  /* 0x00000006201e7c2b */ /* 0x008fc8000800001e */
[----:B------:R-:W-:Y:S02]  /*2bc0*/  DADD R38, R28, -R4 ;  /* 0x000000001c267229 */ /* 0x000fe40000000804 */
[----:B------:R-:W-:Y:S02]  /*2bd0*/  DADD R6, R20, -R6 ;  /* 0x0000000014067229 */ /* 0x000fe40000000806 */
[----:B------:R-:W-:-:S11]  /*2be0*/  DADD R4, R8, -R30 ;  /* 0x0000000008047229 */ /* 0x000fd6000000081e */
.L_x_44:
[----:B------:R-:W-:Y:S05]  /*2bf0*/  BSYNC.RECONVERGENT B0 ;  /* 0x0000000000007941 */ /* 0x000fea0003800200 */
.L_x_43:
[----:B------:R-:W-:Y:S01]  /*2c00*/  DMUL R24, R6, R6 ;  /* 0x0000000606187228 */ /* 0x000fe20000000000 */
[----:B------:R-:W-:Y:S01]  /*2c10*/  UMOV UR6, 0x9ee75617 ;  /* 0x9ee7561700067882 */ /* 0x000fe20000000000 */
[----:B------:R-:W-:Y:S01]  /*2c20*/  UMOV UR7, 0x3cd203af ;  /* 0x3cd203af00077882 */ /* 0x000fe20000000000 */
[----:B------:R-:W-:Y:S01]  /*2c30*/  BSSY.RECONVERGENT B0, `(.L_x_45) ;  /* 0x0000020000007945 */ /* 0x000fe20003800200 */
[----:B------:R-:W-:Y:S02]  /*2c40*/  UMOV UR16, UR7 ;  /* 0x0000000700107c82 */ /* 0x000fe40008000000 */
[----:B------:R-:W-:Y:S02]  /*2c50*/  IMAD.U32 R27, RZ, RZ, UR16 ;  /* 0x00000010ff1b7e24 */ /* 0x000fe4000f8e00ff */
[----:B------:R-:W-:-:S08]  /*2c60*/  DFMA R24, R38, R38, R24 ;  /* 0x000000262618722b */ /* 0x000fd00000000018 */
[----:B------:R-:W-:-:S08]  /*2c70*/  DFMA R24, R4, R4, R24 ;  /* 0x000000040418722b */ /* 0x000fd00000000018 */
[----:B------:R-:W-:Y:S02]  /*2c80*/  DSETP.MAX.AND P0, P1, R24, UR6, PT ;  /* 0x0000000618007e2a */ /* 0x000fe4000b90f000 */
[----:B------:R-:W-:-:S04]  /*2c90*/  MOV R26, R25 ;  /* 0x00000019001a7202 */ /* 0x000fc80000000f00 */
[----:B------:R-:W-:Y:S01]  /*2ca0*/  FSEL R33, R26, UR16, P0 ;  /* 0x000000101a217c08 */ /* 0x000fe20008000000 */
[----:B------:R-:W-:Y:S01]  /*2cb0*/  IMAD.MOV.U32 R26, RZ, RZ, 0x0 ;  /* 0x00000000ff1a7424 */ /* 0x000fe200078e00ff */
        /* <DEDUP_REMOVED lines=23> */
.L_x_46:
[----:B------:R-:W-:Y:S05]  /*2e30*/  BSYNC.RECONVERGENT B0 ;  /* 0x0000000000007941 */ /* 0x000fea0003800200 */
.L_x_45:
        /* <DEDUP_REMOVED lines=13> */
[----:B------:R-:W-:-:S04]  /*2f10*/  IMAD.MOV.U32 R30, RZ, RZ, R24 ;  /* 0x000000ffff1e7224 */ /* 0x000fc800078e0018 */
[----:B------:R-:W-:Y:S01]  /*2f20*/  VIADD R24, R26, 0xfff00000 ;  /* 0xfff000001a187836 */ /* 0x000fe20000000000 */
[----:B------:R-:W-:-:S07]  /*2f30*/  MOV R26, 0x2f50 ;  /* 0x00002f50001a7802 */ /* 0x000fce0000000f00 */
[----:B------:R-:W-:Y:S05]  /*2f40*/  CALL.REL.NOINC `($__internal_0_$__cuda_sm20_dblrcp_rn_slowpath_v3) ;  /* 0x0000000c00fc7944 */ /* 0x000fea0003c00000 */
[----:B------:R-:W-:Y:S02]  /*2f50*/  IMAD.MOV.U32 R30, RZ, RZ, R24 ;  /* 0x000000ffff1e7224 */ /* 0x000fe400078e0018 */
[----:B------:R-:W-:-:S07]  /*2f60*/  IMAD.MOV.U32 R31, RZ, RZ, R25 ;  /* 0x000000ffff1f7224 */ /* 0x000fce00078e0019 */
.L_x_48:
[----:B------:R-:W-:Y:S05]  /*2f70*/  BSYNC.RECONVERGENT B0 ;  /* 0x0000000000007941 */ /* 0x000fea0003800200 */
.L_x_47:
[----:B------:R-:W0:Y:S01]  /*2f80*/  LDS.64 R24, [UR10] ;  /* 0x0000000aff187984 */ /* 0x000e220008000a00 */
[C---:B------:R-:W-:Y:S01]  /*2f90*/  DMUL R38, R30.reuse, R38 ;  /* 0x000000261e267228 */ /* 0x040fe20000000000 */
[----:B------:R-:W-:Y:S01]  /*2fa0*/  UMOV UR6, 0x616dd9f1 ;  /* 0x616dd9f100067882 */ /* 0x000fe20000000000 */
[C---:B------:R-:W-:Y:S01]  /*2fb0*/  DMUL R6, R30.reuse, R6 ;  /* 0x000000061e067228 */ /* 0x040fe20000000000 */
[----:B------:R-:W-:Y:S01]  /*2fc0*/  UMOV UR7, 0x3dd25598 ;  /* 0x3dd2559800077882 */ /* 0x000fe20000000000 */
[----:B------:R-:W-:-:S04]  /*2fd0*/  DMUL R4, R30, R4 ;  /* 0x000000041e047228 */ /* 0x000fc80000000000 */
[-C--:B0-----:R-:W-:Y:S02]  /*2fe0*/  DMUL R38, R38, R24.reuse ;  /* 0x0000001826267228 */ /* 0x081fe40000000000 */
[-C--:B------:R-:W-:Y:S02]  /*2ff0*/  DMUL R6, R6, R24.reuse ;  /* 0x0000001806067228 */ /* 0x080fe40000000000 */
[----:B------:R-:W-:-:S04]  /*3000*/  DMUL R4, R4, R24 ;  /* 0x0000001804047228 */ /* 0x000fc80000000000 */
[----:B------:R-:W-:Y:S02]  /*3010*/  DFMA R12, R38, -UR6, R12 ;  /* 0x80000006260c7c2b */ /* 0x000fe4000800000c */
[----:B------:R-:W-:Y:S02]  /*3020*/  DFMA R14, R6, -UR6, R14 ;  /* 0x80000006060e7c2b */ /* 0x000fe4000800000e */
[----:B------:R-:W-:-:S11]  /*3030*/  DFMA R18, R4, -UR6, R18 ;  /* 0x8000000604127c2b */ /* 0x000fd60008000012 */
.L_x_42:
[----:B------:R-:W-:-:S04]  /*3040*/  UIADD3 UR9, UPT, UPT, UR9, 0x1, URZ ;  /* 0x0000000109097890 */ /* 0x000fc8000fffe0ff */
[----:B------:R-:W-:-:S09]  /*3050*/  UISETP.GE.AND UP1, UPT, UR9, UR17, UPT ;  /* 0x000000110900728c */ /* 0x000fd2000bf26270 */
[----:B------:R-:W-:Y:S05]  /*3060*/  BRA.U UP1, `(.L_x_49) ;  /* 0x0000000501687547 */ /* 0x000fea000b800000 */
[----:B------:R-:W-:Y:S01]  /*3070*/  ISETP.NE.AND P0, PT, R0, UR9, PT ;  /* 0x0000000900007c0c */ /* 0x000fe2000bf05270 */
[----:B------:R-:W-:Y:S01]  /*3080*/  BSSY.RECONVERGENT B0, `(.L_x_50) ;  /* 0x0000014000007945 */ /* 0x000fe20003800200 */
[----:B------:R-:W-:Y:S02]  /*3090*/  CS2R R38, SRZ ;  /* 0x0000000000267805 */ /* 0x000fe4000001ff00 */
[----:B0-----:R-:W-:Y:S02]  /*30a0*/  CS2R R6, SRZ ;  /* 0x0000000000067805 */ /* 0x001fe4000001ff00 */
[----:B------:R-:W-:-:S07]  /*30b0*/  CS2R R4, SRZ ;  /* 0x0000000000047805 */ /* 0x000fce000001ff00 */
[----:B------:R-:W-:Y:S05]  /*30c0*/  @!P0 BRA `(.L_x_51) ;  /* 0x00000000003c8947 */ /* 0x000fea0003800000 */
[----:B------:R-:W0:Y:S01]  /*30d0*/  LDS.128 R4, [UR12+0x20] ;  /* 0x0000200cff047984 */ /* 0x000e220008000c00 */
[----:B------:R-:W-:Y:S01]  /*30e0*/  UMOV UR6, 0x9999999a ;  /* 0x9999999a00067882 */ /* 0x000fe20000000000 */
[----:B------:R-:W-:Y:S02]  /*30f0*/  UMOV UR7, 0x3fb99999 ;  /* 0x3fb9999900077882 */ /* 0x000fe40000000000 */
[----:B------:R-:W1:Y:S04]  /*3100*/  LDS.64 R30, [UR12+0x18] ;  /* 0x0000180cff1e7984 */ /* 0x000e680008000a00 */
[----:B------:R-:W2:Y:S04]  /*3110*/  LDS.128 R24, [UR11+0x20] ;  /* 0x0000200bff187984 */ /* 0x000ea80008000c00 */
        /* <DEDUP_REMOVED lines=10> */
.L_x_51:
[----:B------:R-:W-:Y:S05]  /*31c0*/  BSYNC.RECONVERGENT B0 ;  /* 0x0000000000007941 */ /* 0x000fea0003800200 */
.L_x_50:
[----:B------:R-:W-:Y:S01]  /*31d0*/  DMUL R24, R6, R6 ;  /* 0x0000000606187228 */ /* 0x000fe20000000000 */
[----:B------:R-:W-:Y:S01]  /*31e0*/  UMOV UR6, 0x9ee75617 ;  /* 0x9ee7561700067882 */ /* 0x000fe20000000000 */
[----:B------:R-:W-:Y:S01]  /*31f0*/  UMOV UR7, 0x3cd203af ;  /* 0x3cd203af00077882 */ /* 0x000fe20000000000 */
[----:B------:R-:W-:Y:S01]  /*3200*/  BSSY.RECONVERGENT B0, `(.L_x_52) ;  /* 0x0000020000007945 */ /* 0x000fe20003800200 */
[----:B------:R-:W-:Y:S02]  /*3210*/  UMOV UR9, UR7 ;  /* 0x0000000700097c82 */ /* 0x000fe40008000000 */
[----:B------:R-:W-:Y:S02]  /*3220*/  MOV R27, UR9 ;  /* 0x00000009001b7c02 */ /* 0x000fe40008000f00 */
[----:B------:R-:W-:-:S08]  /*3230*/  DFMA R24, R38, R38, R24 ;  /* 0x000000262618722b */ /* 0x000fd00000000018 */
[----:B------:R-:W-:-:S08]  /*3240*/  DFMA R24, R4, R4, R24 ;  /* 0x000000040418722b */ /* 0x000fd00000000018 */
[----:B------:R-:W-:Y:S02]  /*3250*/  DSETP.MAX.AND P0, P1, R24, UR6, PT ;  /* 0x0000000618007e2a */ /* 0x000fe4000b90f000 */
[----:B------:R-:W-:-:S04]  /*3260*/  IMAD.MOV.U32 R26, RZ, RZ, R25 ;  /* 0x000000ffff1a7224 */ /* 0x000fc800078e0019 */
[----:B------:R-:W-:Y:S02]  /*3270*/  SEL R32, R24, UR6, P0 ;  /* 0x0000000618207c07 */ /* 0x000fe40008000000 */
[----:B------:R-:W-:Y:S01]  /*3280*/  FSEL R33, R26, UR9, P0 ;  /* 0x000000091a217c08 */ /* 0x000fe20008000000 */
[----:B------:R-:W-:-:S05]  /*3290*/  IMAD.MOV.U32 R26, RZ, RZ, 0x0 ;  /* 0x00000000ff1a7424 */ /* 0x000fca00078e00ff */
        /* <DEDUP_REMOVED lines=22> */
.L_x_53:
[----:B------:R-:W-:Y:S05]  /*3400*/  BSYNC.RECONVERGENT B0 ;  /* 0x0000000000007941 */ /* 0x000fea0003800200 */
.L_x_52:
        /* <DEDUP_REMOVED lines=13> */
[----:B------:R-:W-:-:S03]  /*34e0*/  MOV R30, R24 ;  /* 0x00000018001e7202 */ /* 0x000fc60000000f00 */
[----:B------:R-:W-:Y:S01]  /*34f0*/  VIADD R24, R26, 0xfff00000 ;  /* 0xfff000001a187836 */ /* 0x000fe20000000000 */
[----:B------:R-:W-:-:S07]  /*3500*/  MOV R26, 0x3520 ;  /* 0x00003520001a7802 */ /* 0x000fce0000000f00 */
[----:B------:R-:W-:Y:S05]  /*3510*/  CALL.REL.NOINC `($__internal_0_$__cuda_sm20_dblrcp_rn_slowpath_v3) ;  /* 0x0000000800887944 */ /* 0x000fea0003c00000 */
[----:B------:R-:W-:Y:S02]  /*3520*/  IMAD.MOV.U32 R30, RZ, RZ, R24 ;  /* 0x000000ffff1e7224 */ /* 0x000fe400078e0018 */
[----:B------:R-:W-:-:S07]  /*3530*/  IMAD.MOV.U32 R31, RZ, RZ, R25 ;  /* 0x000000ffff1f7224 */ /* 0x000fce00078e0019 */
.L_x_55:
[----:B------:R-:W-:Y:S05]  /*3540*/  BSYNC.RECONVERGENT B0 ;  /* 0x0000000000007941 */ /* 0x000fea0003800200 */
.L_x_54:
[----:B------:R-:W0:Y:S01]  /*3550*/  LDS.64 R24, [UR10+0x8] ;  /* 0x0000080aff187984 */ /* 0x000e220008000a00 */
        /* <DEDUP_REMOVED lines=11> */
.L_x_49:
[----:B------:R-:W-:Y:S05]  /*3610*/  BRA.U UP0, `(.L_x_56) ;  /* 0xfffffff100e47547 */ /* 0x000fea000b83ffff */
[----:B------:R-:W-:-:S05]  /*3620*/  UMOV UR5, UR8 ;  /* 0x0000000800057c82 */ /* 0x000fca0008000000 */
.L_x_41:
[----:B------:R-:W-:-:S09]  /*3630*/  ULOP3.LUT UP0, URZ, UR13, 0x1, URZ, 0xc0, !UPT ;  /* 0x000000010dff7892 */ /* 0x000fd2000f80c0ff */
[----:B------:R-:W-:Y:S05]  /*3640*/  BRA.U !UP0, `(.L_x_57) ;  /* 0x0000000508a87547 */ /* 0x000fea000b800000 */
[----:B------:R-:W1:Y:S01]  /*3650*/  LDCU UR7, c[0x0][0x3b8] ;  /* 0x00007700ff0777ac */ /* 0x000e620008000800 */
[----:B------:R-:W-:-:S04]  /*3660*/  UIADD3 UR6, UPT, UPT, UR5, UR4, URZ ;  /* 0x0000000405067290 */ /* 0x000fc8000fffe0ff */
[----:B-1----:R-:W-:-:S09]  /*3670*/  UISETP.GE.AND UP0, UPT, UR6, UR7, UPT ;  /* 0x000000070600728c */ /* 0x002fd2000bf06270 */
[----:B------:R-:W-:Y:S05]  /*3680*/  BRA.U UP0, `(.L_x_57) ;  /* 0x0000000500987547 */ /* 0x000fea000b800000 */
[----:B------:R-:W-:Y:S01]  /*3690*/  ISETP.NE.AND P0, PT, R0, UR6, PT ;  /* 0x0000000600007c0c */ /* 0x000fe2000bf05270 */
[----:B------:R-:W-:Y:S01]  /*36a0*/  BSSY.RECONVERGENT B0, `(.L_x_58) ;  /* 0x000001c000007945 */ /* 0x000fe20003800200 */
[----:B------:R-:W-:Y:S02]  /*36b0*/  CS2R R38, SRZ ;  /* 0x0000000000267805 */ /* 0x000fe4000001ff00 */
[----:B0-----:R-:W-:Y:S02]  /*36c0*/  CS2R R6, SRZ ;  /* 0x0000000000067805 */ /* 0x001fe4000001ff00 */
[----:B------:R-:W-:-:S07]  /*36d0*/  CS2R R4, SRZ ;  /* 0x0000000000047805 */ /* 0x000fce000001ff00 */
[----:B------:R-:W-:Y:S05]  /*36e0*/  @!P0 BRA `(.L_x_59) ;  /* 0x00000000005c8947 */ /* 0x000fea0003800000 */
[----:B------:R-:W0:Y:S01]  /*36f0*/  S2UR UR9, SR_CgaCtaId ;  /* 0x00000000000979c3 */ /* 0x000e220000008800 */
[----:B------:R-:W-:Y:S02]  /*3700*/  UMOV UR6, 0x400 ;  /* 0x0000040000067882 */ /* 0x000fe40000000000 */
[----:B------:R-:W-:Y:S02]  /*3710*/  UIADD3 UR7, UPT, UPT, UR6, 0x1000, URZ ;  /* 0x0000100006077890 */ /* 0x000fe4000fffe0ff */
[----:B------:R-:W-:Y:S02]  /*3720*/  UIADD3 UR6, UPT, UPT, UR6, 0x400, URZ ;  /* 0x0000040006067890 */ /* 0x000fe4000fffe0ff */
[----:B0-----:R-:W-:Y:S02]  /*3730*/  ULEA UR7, UR9, UR7, 0x18 ;  /* 0x0000000709077291 */ /* 0x001fe4000f8ec0ff */
[----:B------:R-:W-:Y:S02]  /*3740*/  ULEA UR6, UR9, UR6, 0x18 ;  /* 0x0000000609067291 */ /* 0x000fe4000f8ec0ff */
[----:B------:R-:W-:-:S02]  /*3750*/  UIMAD UR7, UR5, 0x18, UR7 ;  /* 0x00000018050778a4 */ /* 0x000fc4000f8e0207 */
[----:B------:R-:W-:-:S07]  /*3760*/  UIMAD UR6, UR5, 0x18, UR6 ;  /* 0x00000018050678a4 */ /* 0x000fce000f8e0206 */
[----:B------:R-:W0:Y:S04]  /*3770*/  LDS.128 R4, [UR7] ;  /* 0x00000007ff047984 */ /* 0x000e280008000c00 */
[----:B------:R-:W1:Y:S01]  /*3780*/  LDS.64 R32, [UR7+0x10] ;  /* 0x00001007ff207984 */ /* 0x000e620008000a00 */
[----:B------:R-:W-:-:S03]  /*3790*/  UMOV UR7, 0x3fb99999 ;  /* 0x3fb9999900077882 */ /* 0x000fc60000000000 */
[----:B------:R-:W2:Y:S04]  /*37a0*/  LDS.128 R24, [UR6] ;  /* 0x00000006ff187984 */ /* 0x000ea80008000c00 */
[----:B------:R-:W3:Y:S01]  /*37b0*/  LDS.64 R30, [UR6+0x10] ;  /* 0x00001006ff1e7984 */ /* 0x000ee20008000a00 */
[----:B------:R-:W-:Y:S01]  /*37c0*/  UMOV UR6, 0x9999999a ;  /* 0x9999999a00067882 */ /* 0x000fe20000000000 */
[----:B0-----:R-:W-:Y:S02]  /*37d0*/  DMUL R4, R4, 0.5 ;  /* 0x3fe0000004047828 */ /* 0x001fe40000000000 */
        /* <DEDUP_REMOVED lines=8> */
.L_x_59:
[----:B------:R-:W-:Y:S05]  /*3860*/  BSYNC.RECONVERGENT B0 ;  /* 0x0000000000007941 */ /* 0x000fea0003800200 */
.L_x_58:
        /* <DEDUP_REMOVED lines=35> */
.L_x_61:
[----:B------:R-:W-:Y:S05]  /*3aa0*/  BSYNC.RECONVERGENT B0 ;  /* 0x0000000000007941 */ /* 0x000fea0003800200 */
.L_x_60:
        /* <DEDUP_REMOVED lines=19> */
.L_x_63:
[----:B------:R-:W-:Y:S05]  /*3be0*/  BSYNC.RECONVERGENT B0 ;  /* 0x0000000000007941 */ /* 0x000fea0003800200 */
.L_x_62:
[----:B------:R-:W0:Y:S01]  /*3bf0*/  S2UR UR7, SR_CgaCtaId ;  /* 0x00000000000779c3 */ /* 0x000e220000008800 */
[----:B------:R-:W-:Y:S01]  /*3c00*/  UMOV UR6, 0x400 ;  /* 0x0000040000067882 */ /* 0x000fe20000000000 */
[C---:B------:R-:W-:Y:S02]  /*3c10*/  DMUL R38, R30.reuse, R38 ;  /* 0x000000261e267228 */ /* 0x040fe40000000000 */
[C---:B------:R-:W-:Y:S02]  /*3c20*/  DMUL R6, R30.reuse, R6 ;  /* 0x000000061e067228 */ /* 0x040fe40000000000 */
[----:B------:R-:W-:Y:S01]  /*3c30*/  DMUL R4, R30, R4 ;  /* 0x000000041e047228 */ /* 0x000fe20000000000 */
[----:B0-----:R-:W-:-:S03]  /*3c40*/  ULEA UR6, UR7, UR6, 0x18 ;  /* 0x0000000607067291 */ /* 0x001fc6000f8ec0ff */
[----:B------:R-:W-:Y:S01]  /*3c50*/  UMOV UR7, 0x3dd25598 ;  /* 0x3dd2559800077882 */ /* 0x000fe20000000000 */
[----:B------:R-:W-:-:S03]  /*3c60*/  ULEA UR5, UR5, UR6, 0x3 ;  /* 0x0000000605057291 */ /* 0x000fc6000f8e18ff */
[----:B------:R-:W-:-:S06]  /*3c70*/  UMOV UR6, 0x616dd9f1 ;  /* 0x616dd9f100067882 */ /* 0x000fcc0000000000 */
[----:B------:R-:W0:Y:S02]  /*3c80*/  LDS.64 R24, [UR5] ;  /* 0x00000005ff187984 */ /* 0x000e240008000a00 */
[-C--:B0-----:R-:W-:Y:S02]  /*3c90*/  DMUL R38, R38, R24.reuse ;  /* 0x0000001826267228 */ /* 0x081fe40000000000 */
[-C--:B------:R-:W-:Y:S02]  /*3ca0*/  DMUL R6, R6, R24.reuse ;  /* 0x0000001806067228 */ /* 0x080fe40000000000 */
[----:B------:R-:W-:-:S04]  /*3cb0*/  DMUL R4, R4, R24 ;  /* 0x0000001804047228 */ /* 0x000fc80000000000 */
[----:B------:R-:W-:Y:S02]  /*3cc0*/  DFMA R12, R38, -UR6, R12 ;  /* 0x80000006260c7c2b */ /* 0x000fe4000800000c */
[----:B------:R-:W-:Y:S02]  /*3cd0*/  DFMA R14, R6, -UR6, R14 ;  /* 0x80000006060e7c2b */ /* 0x000fe4000800000e */
[----:B------:R-:W-:-:S11]  /*3ce0*/  DFMA R18, R4, -UR6, R18 ;  /* 0x8000000604127c2b */ /* 0x000fd60008000012 */
.L_x_57:
[----:B------:R-:W1:Y:S01]  /*3cf0*/  LDCU UR5, c[0x0][0x3b8] ;  /* 0x00007700ff0577ac */ /* 0x000e620008000800 */
[----:B------:R-:W-:-:S04]  /*3d00*/  UIADD3 UR4, UPT, UPT, UR13, UR4, URZ ;  /* 0x000000040d047290 */ /* 0x000fc8000fffe0ff */
[----:B-1----:R-:W-:Y:S01]  /*3d10*/  UISETP.GE.AND UP0, UPT, UR4, UR5, UPT ;  /* 0x000000050400728c */ /* 0x002fe2000bf06270 */
[----:B------:R-:W-:Y:S08]  /*3d20*/  BAR.SYNC.DEFER_BLOCKING 0x0 ;  /* 0x0000000000007b1d */ /* 0x000ff00000010000 */
[----:B------:R-:W-:Y:S05]  /*3d30*/  BRA.U !UP0, `(.L_x_64) ;  /* 0xffffffe908e07547 */ /* 0x000fea000b83ffff */
.L_x_40:
[----:B0-----:R-:W0:Y:S02]  /*3d40*/  LDC.64 R2, c[0x0][0x3b0] ;  /* 0x0000ec00ff027b82 */ /* 0x001e240000000a00 */
[----:B0-----:R-:W-:-:S05]  /*3d50*/  IMAD.WIDE R2, R0, 0x18, R2 ;  /* 0x0000001800027825 */ /* 0x001fca00078e0202 */
[----:B------:R0:W-:Y:S04]  /*3d60*/  STG.E.64 desc[UR14][R2.64], R12 ;  /* 0x0000000c02007986 */ /* 0x0001e8000c101b0e */
[----:B------:R1:W-:Y:S04]  /*3d70*/  STG.E.64 desc[UR14][R2.64+0x8], R14 ;  /* 0x0000080e02007986 */ /* 0x0003e8000c101b0e */
[----:B------:R2:W-:Y:S04]  /*3d80*/  STG.E.64 desc[UR14][R2.64+0x10], R18 ;  /* 0x0000101202007986 */ /* 0x0005e8000c101b0e */
[----:B-----5:R-:W3:Y:S04]  /*3d90*/  LDG.E.64 R4, desc[UR14][R10.64] ;  /* 0x0000000e0a047981 */ /* 0x020ee8000c1e1b00 */
[----:B------:R-:W4:Y:S04]  /*3da0*/  LDG.E.64 R6, desc[UR14][R10.64+0x8] ;  /* 0x0000080e0a067981 */ /* 0x000f28000c1e1b00 */
[----:B------:R-:W2:Y:S04]  /*3db0*/  LDG.E.64 R8, desc[UR14][R10.64+0x10] ;  /* 0x0000100e0a087981 */ /* 0x000ea8000c1e1b00 */
[----:B------:R-:W3:Y:S04]  /*3dc0*/  LDG.E.64 R20, desc[UR14][R22.64] ;  /* 0x0000000e16147981 */ /* 0x000ee8000c1e1b00 */
[----:B------:R-:W4:Y:S04]  /*3dd0*/  LDG.E.64 R24, desc[UR14][R22.64+0x8] ;  /* 0x0000080e16187981 */ /* 0x000f28000c1e1b00 */
[----:B------:R-:W2:Y:S01]  /*3de0*/  LDG.E.64 R26, desc[UR14][R22.64+0x10] ;  /* 0x0000100e161a7981 */ /* 0x000ea2000c1e1b00 */
[----:B------:R-:W-:Y:S01]  /*3df0*/  UMOV UR6, 0x9999999a ;  /* 0x9999999a00067882 */ /* 0x000fe20000000000 */
[----:B------:R-:W-:-:S02]  /*3e00*/  UMOV UR7, 0x3fb99999 ;  /* 0x3fb9999900077882 */ /* 0x000fc40000000000 */
[----:B---3--:R-:W-:Y:S02]  /*3e10*/  DFMA R4, R4, UR6, R20 ;  /* 0x0000000604047c2b */ /* 0x008fe40008000014 */
[----:B----4-:R-:W-:-:S05]  /*3e20*/  DFMA R6, R6, UR6, R24 ;  /* 0x0000000606067c2b */ /* 0x010fca0008000018 */
[----:B------:R-:W-:Y:S01]  /*3e30*/  STG.E.64 desc[UR14][R22.64], R4 ;  /* 0x0000000416007986 */ /* 0x000fe2000c101b0e */
[----:B--2---:R-:W-:-:S03]  /*3e40*/  DFMA R8, R8, UR6, R26 ;  /* 0x0000000608087c2b */ /* 0x004fc6000800001a */
[----:B------:R-:W-:Y:S04]  /*3e50*/  STG.E.64 desc[UR14][R22.64+0x8], R6 ;  /* 0x0000080616007986 */ /* 0x000fe8000c101b0e */
[----:B------:R-:W-:Y:S04]  /*3e60*/  STG.E.64 desc[UR14][R22.64+0x10], R8 ;  /* 0x0000100816007986 */ /* 0x000fe8000c101b0e */
[----:B------:R-:W2:Y:S04]  /*3e70*/  LDG.E.64 R10, desc[UR14][R2.64] ;  /* 0x0000000e020a7981 */ /* 0x000ea8000c1e1b00 */
[----:B0-----:R-:W3:Y:S04]  /*3e80*/  LDG.E.64 R12, desc[UR14][R2.64+0x8] ;  /* 0x0000080e020c7981 */ /* 0x001ee8000c1e1b00 */
[----:B-1----:R-:W4:Y:S04]  /*3e90*/  LDG.E.64 R14, desc[UR14][R2.64+0x10] ;  /* 0x0000100e020e7981 */ /* 0x002f28000c1e1b00 */
[----:B------:R-:W2:Y:S04]  /*3ea0*/  LDG.E.64 R18, desc[UR14][R16.64] ;  /* 0x0000000e10127981 */ /* 0x000ea8000c1e1b00 */
[----:B------:R-:W3:Y:S04]  /*3eb0*/  LDG.E.64 R20, desc[UR14][R16.64+0x8] ;  /* 0x0000080e10147981 */ /* 0x000ee8000c1e1b00 */
[----:B------:R-:W4:Y:S01]  /*3ec0*/  LDG.E.64 R24, desc[UR14][R16.64+0x10] ;  /* 0x0000100e10187981 */ /* 0x000f22000c1e1b00 */
[----:B--2---:R-:W-:-:S02]  /*3ed0*/  DFMA R10, R10, UR6, R18 ;  /* 0x000000060a0a7c2b */ /* 0x004fc40008000012 */
[----:B---3--:R-:W-:-:S05]  /*3ee0*/  DFMA R12, R12, UR6, R20 ;  /* 0x000000060c0c7c2b */ /* 0x008fca0008000014 */
[----:B------:R-:W-:Y:S01]  /*3ef0*/  STG.E.64 desc[UR14][R16.64], R10 ;  /* 0x0000000a10007986 */ /* 0x000fe2000c101b0e */
[----:B----4-:R-:W-:-:S03]  /*3f00*/  DFMA R14, R14, UR6, R24 ;  /* 0x000000060e0e7c2b */ /* 0x010fc60008000018 */
[----:B------:R-:W-:Y:S04]  /*3f10*/  STG.E.64 desc[UR14][R16.64+0x8], R12 ;  /* 0x0000080c10007986 */ /* 0x000fe8000c101b0e */
[----:B------:R-:W-:Y:S01]  /*3f20*/  STG.E.64 desc[UR14][R16.64+0x10], R14 ;  /* 0x0000100e10007986 */ /* 0x000fe2000c101b0e */
[----:B------:R-:W-:Y:S05]  /*3f30*/  EXIT ;  /* 0x000000000000794d */ /* 0x000fea0003800000 */
        .weak           $__internal_0_$__cuda_sm20_dblrcp_rn_slowpath_v3
        .type           $__internal_0_$__cuda_sm20_dblrcp_rn_slowpath_v3,@function
        .size           $__internal_0_$__cuda_sm20_dblrcp_rn_slowpath_v3,($__internal_1_$__cuda_sm20_dsqrt_rn_f64_mediumpath_v1 - $__internal_0_$__cuda_sm20_dblrcp_rn_slowpath_v3)
$__internal_0_$__cuda_sm20_dblrcp_rn_slowpath_v3:
[----:B------:R-:W-:Y:S01]  /*3f40*/  MOV R31, R25 ;  /* 0x00000019001f7202 */ /* 0x000fe20000000f00 */
[----:B------:R-:W-:Y:S05]  /*3f50*/  BSSY.RECONVERGENT B1, `(.L_x_65) ;  /* 0x0000023000017945 */ /* 0x000fea0003800200 */
[----:B------:R-:W-:-:S14]  /*3f60*/  DSETP.GTU.AND P0, PT, |R30|, +INF , PT ;  /* 0x7ff000001e00742a */ /* 0x000fdc0003f0c200 */
[----:B------:R-:W-:Y:S05]  /*3f70*/  @P0 BRA `(.L_x_66) ;  /* 0x0000000000780947 */ /* 0x000fea0003800000 */
[----:B------:R-:W-:-:S05]  /*3f80*/  LOP3.LUT R25, R25, 0x7fffffff, RZ, 0xc0, !PT ;  /* 0x7fffffff19197812 */ /* 0x000fca00078ec0ff */
[----:B------:R-:W-:-:S05]  /*3f90*/  VIADD R27, R25, 0xffffffff ;  /* 0xffffffff191b7836 */ /* 0x000fca0000000000 */
[----:B------:R-:W-:-:S13]  /*3fa0*/  ISETP.GE.U32.AND P0, PT, R27, 0x7fefffff, PT ;  /* 0x7fefffff1b00780c */ /* 0x000fda0003f06070 */
[----:B------:R-:W-:Y:S01]  /*3fb0*/  @P0 LOP3.LUT R33, R31, 0x7ff00000, RZ, 0x3c, !PT ;  /* 0x7ff000001f210812 */ /* 0x000fe200078e3cff */
[----:B------:R-:W-:Y:S01]  /*3fc0*/  @P0 IMAD.MOV.U32 R32, RZ, RZ, RZ ;  /* 0x000000ffff200224 */ /* 0x000fe200078e00ff */
[----:B------:R-:W-:Y:S06]  /*3fd0*/  @P0 BRA `(.L_x_67) ;  /* 0x0000000000680947 */ /* 0x000fec0003800000 */
[----:B------:R-:W-:-:S13]  /*3fe0*/  ISETP.GE.U32.AND P0, PT, R25, 0x1000001, PT ;  /* 0x010000011900780c */ /* 0x000fda0003f06070 */
[----:B------:R-:W-:Y:S05]  /*3ff0*/  @!P0 BRA `(.L_x_68) ;  /* 0x0000000000348947 */ /* 0x000fea0003800000 */
[----:B------:R-:W-:Y:S01]  /*4000*/  VIADD R33, R31, 0xc0200000 ;  /* 0xc02000001f217836 */ /* 0x000fe20000000000 */
[----:B------:R-:W-:-:S03]  /*4010*/  MOV R32, R30 ;  /* 0x0000001e00207202 */ /* 0x000fc60000000f00 */
[----:B------:R-:W0:Y:S03]  /*4020*/  MUFU.RCP64H R25, R33 ;  /* 0x0000002100197308 */ /* 0x000e260000001800 */
[----:B0-----:R-:W-:-:S08]  /*4030*/  DFMA R34, -R32, R24, 1 ;  /* 0x3ff000002022742b */ /* 0x001fd00000000118 */
[----:B------:R-:W-:-:S08]  /*4040*/  DFMA R34, R34, R34, R34 ;  /* 0x000000222222722b */ /* 0x000fd00000000022 */
[----:B------:R-:W-:-:S08]  /*4050*/  DFMA R34, R24, R34, R24 ;  /* 0x000000221822722b */ /* 0x000fd00000000018 */
[----:B------:R-:W-:-:S08]  /*4060*/  DFMA R24, -R32, R34, 1 ;  /* 0x3ff000002018742b */ /* 0x000fd00000000122 */
[----:B------:R-:W-:-:S08]  /*4070*/  DFMA R24, R34, R24, R34 ;  /* 0x000000182218722b */ /* 0x000fd00000000022 */
[----:B------:R-:W-:-:S08]  /*4080*/  DMUL R24, R24, 2.2250738585072013831e-308 ;  /* 0x0010000018187828 */ /* 0x000fd00000000000 */
[----:B------:R-:W-:-:S08]  /*4090*/  DFMA R30, -R30, R24, 1 ;  /* 0x3ff000001e1e742b */ /* 0x000fd00000000118 */
[----:B------:R-:W-:-:S08]  /*40a0*/  DFMA R30, R30, R30, R30 ;  /* 0x0000001e1e1e722b */ /* 0x000fd0000000001e */
[----:B------:R-:W-:Y:S01]  /*40b0*/  DFMA R32, R24, R30, R24 ;  /* 0x0000001e1820722b */ /* 0x000fe20000000018 */
[----:B------:R-:W-:Y:S10]  /*40c0*/  BRA `(.L_x_67) ;  /* 0x00000000002c7947 */ /* 0x000ff40003800000 */
.L_x_68:
[----:B------:R-:W-:-:S06]  /*40d0*/  DMUL R30, R30, 8.11296384146066816958e+31 ;  /* 0x469000001e1e7828 */ /* 0x000fcc0000000000 */
[----:B------:R-:W0:Y:S02]  /*40e0*/  MUFU.RCP64H R25, R31 ;  /* 0x0000001f00197308 */ /* 0x000e240000001800 */
[----:B0-----:R-:W-:-:S08]  /*40f0*/  DFMA R32, -R30, R24, 1 ;  /* 0x3ff000001e20742b */ /* 0x001fd00000000118 */
[----:B------:R-:W-:-:S08]  /*4100*/  DFMA R32, R32, R32, R32 ;  /* 0x000000202020722b */ /* 0x000fd00000000020 */
[----:B------:R-:W-:-:S08]  /*4110*/  DFMA R32, R24, R32, R24 ;  /* 0x000000201820722b */ /* 0x000fd00000000018 */
[----:B------:R-:W-:-:S08]  /*4120*/  DFMA R24, -R30, R32, 1 ;  /* 0x3ff000001e18742b */ /* 0x000fd00000000120 */
[----:B------:R-:W-:-:S08]  /*4130*/  DFMA R24, R32, R24, R32 ;  /* 0x000000182018722b */ /* 0x000fd00000000020 */
[----:B------:R-:W-:Y:S01]  /*4140*/  DMUL R32, R24, 8.11296384146066816958e+31 ;  /* 0x4690000018207828 */ /* 0x000fe20000000000 */
[----:B------:R-:W-:Y:S10]  /*4150*/  BRA `(.L_x_67) ;  /* 0x0000000000087947 */ /* 0x000ff40003800000 */
.L_x_66:
[----:B------:R-:W-:Y:S01]  /*4160*/  LOP3.LUT R33, R31, 0x80000, RZ, 0xfc, !PT ;  /* 0x000800001f217812 */ /* 0x000fe200078efcff */
[----:B------:R-:W-:-:S07]  /*4170*/  IMAD.MOV.U32 R32, RZ, RZ, R30 ;  /* 0x000000ffff207224 */ /* 0x000fce00078e001e */
.L_x_67:
[----:B------:R-:W-:Y:S05]  /*4180*/  BSYNC.RECONVERGENT B1 ;  /* 0x0000000000017941 */ /* 0x000fea0003800200 */
.L_x_65:
[----:B------:R-:W-:Y:S01]  /*4190*/  MOV R27, 0x0 ;  /* 0x00000000001b7802 */ /* 0x000fe20000000f00 */
[----:B------:R-:W-:Y:S02]  /*41a0*/  IMAD.MOV.U32 R24, RZ, RZ, R32 ;  /* 0x000000ffff187224 */ /* 0x000fe400078e0020 */
[----:B------:R-:W-:Y:S01]  /*41b0*/  IMAD.MOV.U32 R25, RZ, RZ, R33 ;  /* 0x000000ffff197224 */ /* 0x000fe200078e0021 */
[----:B------:R-:W-:Y:S06]  /*41c0*/  RET.REL.NODEC R26 `(_Z8evaluatePdP5pointS1_S1_S1_S1_S1_i) ;  /* 0xffffffbc1a8c7950 */ /* 0x000fec0003c3ffff */
        .weak           $__internal_1_$__cuda_sm20_dsqrt_rn_f64_mediumpath_v1
        .type           $__internal_1_$__cuda_sm20_dsqrt_rn_f64_mediumpath_v1,@function
        .size           $__internal_1_$__cuda_sm20_dsqrt_rn_f64_mediumpath_v1,(.L_x_75 - $__internal_1_$__cuda_sm20_dsqrt_rn_f64_mediumpath_v1)
$__internal_1_$__cuda_sm20_dsqrt_rn_f64_mediumpath_v1:
[----:B------:R-:W-:Y:S01]  /*41d0*/  ISETP.GE.U32.AND P0, PT, R24, -0x3400000, PT ;  /* 0xfcc000001800780c */ /* 0x000fe20003f06070 */
[----:B------:R-:W-:Y:S01]  /*41e0*/  BSSY.RECONVERGENT B1, `(.L_x_69) ;  /* 0x0000024000017945 */ /* 0x000fe20003800200 */
[----:B------:R-:W-:-:S11]  /*41f0*/  IMAD.MOV.U32 R35, RZ, RZ, R25 ;  /* 0x000000ffff237224 */ /* 0x000fd600078e0019 */
[----:B------:R-:W-:Y:S05]  /*4200*/  @!P0 BRA `(.L_x_70) ;  /* 0x0000000000208947 */ /* 0x000fea0003800000 */
[----:B------:R-:W-:-:S10]  /*4210*/  DFMA.RM R26, R30, R34, R26 ;  /* 0x000000221e1a722b */ /* 0x000fd4000000401a */
[----:B------:R-:W-:-:S05]  /*4220*/  IADD3 R24, P0, PT, R26, 0x1, RZ ;  /* 0x000000011a187810 */ /* 0x000fca0007f1e0ff */
[----:B------:R-:W-:-:S06]  /*4230*/  IMAD.X R25, RZ, RZ, R27, P0 ;  /* 0x000000ffff197224 */ /* 0x000fcc00000e061b */
[----:B------:R-:W-:-:S08]  /*4240*/  DFMA.RP R32, -R26, R24, R32 ;  /* 0x000000181a20722b */ /* 0x000fd00000008120 */
[----:B------:R-:W-:-:S06]  /*4250*/  DSETP.GT.AND P0, PT, R32, RZ, PT ;  /* 0x000000ff2000722a */ /* 0x000fcc0003f04000 */
[----:B------:R-:W-:Y:S02]  /*4260*/  FSEL R24, R24, R26, P0 ;  /* 0x0000001a18187208 */ /* 0x000fe40000000000 */
[----:B------:R-:W-:Y:S01]  /*4270*/  FSEL R25, R25, R27, P0 ;  /* 0x0000001b19197208 */ /* 0x000fe20000000000 */
[----:B------:R-:W-:Y:S06]  /*4280*/  BRA `(.L_x_71) ;  /* 0x0000000000647947 */ /* 0x000fec0003800000 */
.L_x_70:
[----:B------:R-:W-:-:S14]  /*4290*/  DSETP.NE.AND P0, PT, R32, RZ, PT ;  /* 0x000000ff2000722a */ /* 0x000fdc0003f05000 */
[----:B------:R-:W-:Y:S05]  /*42a0*/  @!P0 BRA `(.L_x_72) ;  /* 0x0000000000588947 */ /* 0x000fea0003800000 */
[----:B------:R-:W-:-:S13]  /*42b0*/  ISETP.GE.AND P0, PT, R33, RZ, PT ;  /* 0x000000ff2100720c */ /* 0x000fda0003f06270 */
[----:B------:R-:W-:Y:S01]  /*42c0*/  @!P0 IMAD.MOV.U32 R24, RZ, RZ, 0x0 ;  /* 0x00000000ff188424 */ /* 0x000fe200078e00ff */
[----:B------:R-:W-:Y:S01]  /*42d0*/  @!P0 MOV R25, 0xfff80000 ;  /* 0xfff8000000198802 */ /* 0x000fe20000000f00 */
[----:B------:R-:W-:Y:S06]  /*42e0*/  @!P0 BRA `(.L_x_71) ;  /* 0x00000000004c8947 */ /* 0x000fec0003800000 */
[----:B------:R-:W-:-:S13]  /*42f0*/  ISETP.GT.AND P0, PT, R33, 0x7fefffff, PT ;  /* 0x7fefffff2100780c */ /* 0x000fda0003f04270 */
[----:B------:R-:W-:Y:S05]  /*4300*/  @P0 BRA `(.L_x_72) ;  /* 0x0000000000400947 */ /* 0x000fea0003800000 */
[----:B------:R-:W-:Y:S01]  /*4310*/  DMUL R32, R32, 8.11296384146066816958e+31 ;  /* 0x4690000020207828 */ /* 0x000fe20000000000 */
[----:B------:R-:W-:Y:S02]  /*4320*/  IMAD.MOV.U32 R30, RZ, RZ, RZ ;  /* 0x000000ffff1e7224 */ /* 0x000fe400078e00ff */
[----:B------:R-:W-:Y:S02]  /*4330*/  IMAD.MOV.U32 R24, RZ, RZ, 0x0 ;  /* 0x00000000ff187424 */ /* 0x000fe400078e00ff */
[----:B------:R-:W-:Y:S01]  /*4340*/  IMAD.MOV.U32 R25, RZ, RZ, 0x3fd80000 ;  /* 0x3fd80000ff197424 */ /* 0x000fe200078e00ff */
[----:B------:R-:W0:Y:S02]  /*4350*/  MUFU.RSQ64H R31, R33 ;  /* 0x00000021001f7308 */ /* 0x000e240000001c00 */
[----:B0-----:R-:W-:-:S08]  /*4360*/  DMUL R26, R30, R30 ;  /* 0x0000001e1e1a7228 */ /* 0x001fd00000000000 */
[----:B------:R-:W-:-:S08]  /*4370*/  DFMA R26, R32, -R26, 1 ;  /* 0x3ff00000201a742b */ /* 0x000fd0000000081a */
[----:B------:R-:W-:Y:S02]  /*4380*/  DFMA R24, R26, R24, 0.5 ;  /* 0x3fe000001a18742b */ /* 0x000fe40000000018 */
[----:B------:R-:W-:-:S08]  /*4390*/  DMUL R26, R30, R26 ;  /* 0x0000001a1e1a7228 */ /* 0x000fd00000000000 */
[----:B------:R-:W-:-:S08]  /*43a0*/  DFMA R26, R24, R26, R30 ;  /* 0x0000001a181a722b */ /* 0x000fd0000000001e */
[----:B------:R-:W-:Y:S02]  /*43b0*/  DMUL R24, R32, R26 ;  /* 0x0000001a20187228 */ /* 0x000fe40000000000 */
[----:B------:R-:W-:-:S06]  /*43c0*/  IADD3 R27, PT, PT, R27, -0x100000, RZ ;  /* 0xfff000001b1b7810 */ /* 0x000fcc0007ffe0ff */
[----:B------:R-:W-:-:S08]  /*43d0*/  DFMA R30, R24, -R24, R32 ;  /* 0x80000018181e722b */ /* 0x000fd00000000020 */
[----:B------:R-:W-:-:S10]  /*43e0*/  DFMA R24, R26, R30, R24 ;  /* 0x0000001e1a18722b */ /* 0x000fd40000000018 */
[----:B------:R-:W-:Y:S01]  /*43f0*/  VIADD R25, R25, 0xfcb00000 ;  /* 0xfcb0000019197836 */ /* 0x000fe20000000000 */
[----:B------:R-:W-:Y:S06]  /*4400*/  BRA `(.L_x_71) ;  /* 0x0000000000047947 */ /* 0x000fec0003800000 */
.L_x_72:
[----:B------:R-:W-:-:S11]  /*4410*/  DADD R24, R32, R32 ;  /* 0x0000000020187229 */ /* 0x000fd60000000020 */
.L_x_71:
[----:B------:R-:W-:Y:S05]  /*4420*/  BSYNC.RECONVERGENT B1 ;  /* 0x0000000000017941 */ /* 0x000fea0003800200 */
.L_x_69:
[----:B------:R-:W-:-:S04]  /*4430*/  IMAD.MOV.U32 R37, RZ, RZ, 0x0 ;  /* 0x00000000ff257424 */ /* 0x000fc800078e00ff */
[----:B------:R-:W-:Y:S05]  /*4440*/  RET.REL.NODEC R36 `(_Z8evaluatePdP5pointS1_S1_S1_S1_S1_i) ;  /* 0xffffffb824ec7950 */ /* 0x000fea0003c3ffff */
.L_x_73:
[----:B------:R-:W-:-:S00]  /*4450*/  BRA `(.L_x_73) ;  /* 0xfffffffc00fc7947 */ /* 0x000fc0000383ffff */
[----:B------:R-:W-:-:S00]  /*4460*/  NOP ;  /* 0x0000000000007918 */ /* 0x000fc00000000000 */
        /* <DEDUP_REMOVED lines=9> */
.L_x_75:


//--------------------- .nv.shared._Z8evaluatePdP5pointS1_S1_S1_S1_S1_i --------------------------
	.section	.nv.shared._Z8evaluatePdP5pointS1_S1_S1_S1_S1_i,"aw",@nobits
	.sectionflags	@""
	.align	8
.nv.shared._Z8evaluatePdP5pointS1_S1_S1_S1_S1_i:
	.zero		8192


//--------------------- .nv.shared.reserved.0     --------------------------
	.section	.nv.shared.reserved.0,"aw",@nobits
	.weak		__nv_reservedSMEM_offset_0_alias
	.size		__nv_reservedSMEM_offset_0_alias, 0, 64
	.other		__nv_reservedSMEM_offset_0_alias,@"STO_CUDA_RESERVED_SHARED STV_DEFAULT"
__nv_reservedSMEM_offset_0_alias:
	.zero		0
	.zero		64


//--------------------- .nv.constant0._Z8evaluatePdP5pointS1_S1_S1_S1_S1_i --------------------------
	.section	.nv.constant0._Z8evaluatePdP5pointS1_S1_S1_S1_S1_i,"a",@progbits
	.sectionflags	@""
	.align	4
.nv.constant0._Z8evaluatePdP5pointS1_S1_S1_S1_S1_i:
	.zero		956


//--------------------- SYMBOLS --------------------------

	.type		.nv.reservedSmem.offset0,@object
	.size		.nv.reservedSmem.offset0,0x4
	.type		.nv.reservedSmem.cap,@object
	.size		.nv.reservedSmem.cap,0x4
